//
// Generated by NVIDIA NVVM Compiler
//
// Compiler Build ID: CL-36424714
// Cuda compilation tools, release 13.0, V13.0.88
// Based on NVVM 20.0.0
//

.version 9.0
.target sm_100
.address_size 64

	// .globl	_Z11init_kernelPfP17curandStateXORWOWji
.global .align 4 .b8 precalc_xorwow_matrix[102400];
.global .align 4 .b8 precalc_xorwow_offset_matrix[102400];
.global .align 4 .b8 mrg32k3aM1[2304];
.global .align 4 .b8 mrg32k3aM2[2304];
.global .align 4 .b8 mrg32k3aM1SubSeq[2016];
.global .align 4 .b8 mrg32k3aM2SubSeq[2016];
.global .align 4 .b8 mrg32k3aM1Seq[2304];
.global .align 4 .b8 mrg32k3aM2Seq[2304];
.const .align 8 .b8 __cr_lgamma_table[72];
.global .align 4 .f32 diff;

.visible .entry _Z11init_kernelPfP17curandStateXORWOWji(
	.param .u64 .ptr .align 1 _Z11init_kernelPfP17curandStateXORWOWji_param_0,
	.param .u64 .ptr .align 1 _Z11init_kernelPfP17curandStateXORWOWji_param_1,
	.param .u32 _Z11init_kernelPfP17curandStateXORWOWji_param_2,
	.param .u32 _Z11init_kernelPfP17curandStateXORWOWji_param_3
)
{
	.reg .pred 	%p<24>;
	.reg .b32 	%r<450>;
	.reg .b32 	%f<3>;
	.reg .b64 	%rd<22>;

	ld.param.u64 	%rd8, [_Z11init_kernelPfP17curandStateXORWOWji_param_0];
	ld.param.u64 	%rd9, [_Z11init_kernelPfP17curandStateXORWOWji_param_1];
	ld.param.u32 	%r203, [_Z11init_kernelPfP17curandStateXORWOWji_param_2];
	cvta.to.global.u64 	%rd10, %rd9;
	mov.u32 	%r204, %tid.x;
	mov.u32 	%r205, %ctaid.x;
	mov.u32 	%r206, %ntid.x;
	mad.lo.s32 	%r207, %r205, %r206, %r204;
	cvt.s64.s32 	%rd1, %r207;
	mul.wide.s32 	%rd11, %r207, 48;
	add.s64 	%rd2, %rd10, %rd11;
	xor.b32  	%r208, %r203, -1429050551;
	mul.lo.s32 	%r1, %r208, 1099087573;
	add.s32 	%r209, %r1, -638133224;
	add.s32 	%r364, %r1, 123456789;
	st.global.v2.u32 	[%rd2], {%r209, %r364};
	xor.b32  	%r363, %r1, 362436069;
	mov.b32 	%r362, -123459836;
	st.global.v2.u32 	[%rd2+8], {%r363, %r362};
	add.s32 	%r360, %r1, 5783321;
	mov.b32 	%r361, -589760388;
	st.global.v2.u32 	[%rd2+16], {%r361, %r360};
	setp.eq.s32 	%p1, %r207, 0;
	@%p1 bra 	$L__BB0_42;
	mov.b32 	%r346, 0;
	mov.b32 	%r362, -123459836;
	mov.b32 	%r361, -589760388;
	mov.u64 	%rd21, %rd1;
$L__BB0_2:
	and.b64  	%rd4, %rd21, 3;
	setp.eq.s64 	%p2, %rd4, 0;
	@%p2 bra 	$L__BB0_41;
	mul.wide.u32 	%rd12, %r346, 3200;
	mov.u64 	%rd13, precalc_xorwow_matrix;
	add.s64 	%rd5, %rd13, %rd12;
	cvt.u32.u64 	%r11, %rd4;
	mov.b32 	%r347, 0;
$L__BB0_4:
	mov.b32 	%r360, 0;
	mov.u32 	%r361, %r360;
	mov.u32 	%r362, %r360;
	mov.u32 	%r363, %r360;
	mov.u32 	%r364, %r360;
	mov.u32 	%r353, %r360;
$L__BB0_5:
	mul.wide.u32 	%rd14, %r353, 4;
	add.s64 	%rd15, %rd2, %rd14;
	ld.global.u32 	%r19, [%rd15+4];
	shl.b32 	%r20, %r353, 5;
	mov.b32 	%r359, 0;
$L__BB0_6:
	.pragma "nounroll";
	shr.u32 	%r216, %r19, %r359;
	and.b32  	%r217, %r216, 1;
	setp.eq.b32 	%p3, %r217, 1;
	not.pred 	%p4, %p3;
	add.s32 	%r218, %r20, %r359;
	mul.lo.s32 	%r219, %r218, 5;
	mul.wide.u32 	%rd16, %r219, 4;
	add.s64 	%rd6, %rd5, %rd16;
	@%p4 bra 	$L__BB0_8;
	ld.global.u32 	%r220, [%rd6];
	xor.b32  	%r364, %r364, %r220;
	ld.global.u32 	%r221, [%rd6+4];
	xor.b32  	%r363, %r363, %r221;
	ld.global.u32 	%r222, [%rd6+8];
	xor.b32  	%r362, %r362, %r222;
	ld.global.u32 	%r223, [%rd6+12];
	xor.b32  	%r361, %r361, %r223;
	ld.global.u32 	%r224, [%rd6+16];
	xor.b32  	%r360, %r360, %r224;
$L__BB0_8:
	and.b32  	%r226, %r216, 2;
	setp.eq.s32 	%p5, %r226, 0;
	@%p5 bra 	$L__BB0_10;
	ld.global.u32 	%r227, [%rd6+20];
	xor.b32  	%r364, %r364, %r227;
	ld.global.u32 	%r228, [%rd6+24];
	xor.b32  	%r363, %r363, %r228;
	ld.global.u32 	%r229, [%rd6+28];
	xor.b32  	%r362, %r362, %r229;
	ld.global.u32 	%r230, [%rd6+32];
	xor.b32  	%r361, %r361, %r230;
	ld.global.u32 	%r231, [%rd6+36];
	xor.b32  	%r360, %r360, %r231;
$L__BB0_10:
	and.b32  	%r233, %r216, 4;
	setp.eq.s32 	%p6, %r233, 0;
	@%p6 bra 	$L__BB0_12;
	ld.global.u32 	%r234, [%rd6+40];
	xor.b32  	%r364, %r364, %r234;
	ld.global.u32 	%r235, [%rd6+44];
	xor.b32  	%r363, %r363, %r235;
	ld.global.u32 	%r236, [%rd6+48];
	xor.b32  	%r362, %r362, %r236;
	ld.global.u32 	%r237, [%rd6+52];
	xor.b32  	%r361, %r361, %r237;
	ld.global.u32 	%r238, [%rd6+56];
	xor.b32  	%r360, %r360, %r238;
$L__BB0_12:
	and.b32  	%r240, %r216, 8;
	setp.eq.s32 	%p7, %r240, 0;
	@%p7 bra 	$L__BB0_14;
	ld.global.u32 	%r241, [%rd6+60];
	xor.b32  	%r364, %r364, %r241;
	ld.global.u32 	%r242, [%rd6+64];
	xor.b32  	%r363, %r363, %r242;
	ld.global.u32 	%r243, [%rd6+68];
	xor.b32  	%r362, %r362, %r243;
	ld.global.u32 	%r244, [%rd6+72];
	xor.b32  	%r361, %r361, %r244;
	ld.global.u32 	%r245, [%rd6+76];
	xor.b32  	%r360, %r360, %r245;
$L__BB0_14:
	and.b32  	%r247, %r216, 16;
	setp.eq.s32 	%p8, %r247, 0;
	@%p8 bra 	$L__BB0_16;
	ld.global.u32 	%r248, [%rd6+80];
	xor.b32  	%r364, %r364, %r248;
	ld.global.u32 	%r249, [%rd6+84];
	xor.b32  	%r363, %r363, %r249;
	ld.global.u32 	%r250, [%rd6+88];
	xor.b32  	%r362, %r362, %r250;
	ld.global.u32 	%r251, [%rd6+92];
	xor.b32  	%r361, %r361, %r251;
	ld.global.u32 	%r252, [%rd6+96];
	xor.b32  	%r360, %r360, %r252;
$L__BB0_16:
	and.b32  	%r254, %r216, 32;
	setp.eq.s32 	%p9, %r254, 0;
	@%p9 bra 	$L__BB0_18;
	ld.global.u32 	%r255, [%rd6+100];
	xor.b32  	%r364, %r364, %r255;
	ld.global.u32 	%r256, [%rd6+104];
	xor.b32  	%r363, %r363, %r256;
	ld.global.u32 	%r257, [%rd6+108];
	xor.b32  	%r362, %r362, %r257;
	ld.global.u32 	%r258, [%rd6+112];
	xor.b32  	%r361, %r361, %r258;
	ld.global.u32 	%r259, [%rd6+116];
	xor.b32  	%r360, %r360, %r259;
$L__BB0_18:
	and.b32  	%r261, %r216, 64;
	setp.eq.s32 	%p10, %r261, 0;
	@%p10 bra 	$L__BB0_20;
	ld.global.u32 	%r262, [%rd6+120];
	xor.b32  	%r364, %r364, %r262;
	ld.global.u32 	%r263, [%rd6+124];
	xor.b32  	%r363, %r363, %r263;
	ld.global.u32 	%r264, [%rd6+128];
	xor.b32  	%r362, %r362, %r264;
	ld.global.u32 	%r265, [%rd6+132];
	xor.b32  	%r361, %r361, %r265;
	ld.global.u32 	%r266, [%rd6+136];
	xor.b32  	%r360, %r360, %r266;
$L__BB0_20:
	and.b32  	%r268, %r216, 128;
	setp.eq.s32 	%p11, %r268, 0;
	@%p11 bra 	$L__BB0_22;
	ld.global.u32 	%r269, [%rd6+140];
	xor.b32  	%r364, %r364, %r269;
	ld.global.u32 	%r270, [%rd6+144];
	xor.b32  	%r363, %r363, %r270;
	ld.global.u32 	%r271, [%rd6+148];
	xor.b32  	%r362, %r362, %r271;
	ld.global.u32 	%r272, [%rd6+152];
	xor.b32  	%r361, %r361, %r272;
	ld.global.u32 	%r273, [%rd6+156];
	xor.b32  	%r360, %r360, %r273;
$L__BB0_22:
	and.b32  	%r275, %r216, 256;
	setp.eq.s32 	%p12, %r275, 0;
	@%p12 bra 	$L__BB0_24;
	ld.global.u32 	%r276, [%rd6+160];
	xor.b32  	%r364, %r364, %r276;
	ld.global.u32 	%r277, [%rd6+164];
	xor.b32  	%r363, %r363, %r277;
	ld.global.u32 	%r278, [%rd6+168];
	xor.b32  	%r362, %r362, %r278;
	ld.global.u32 	%r279, [%rd6+172];
	xor.b32  	%r361, %r361, %r279;
	ld.global.u32 	%r280, [%rd6+176];
	xor.b32  	%r360, %r360, %r280;
$L__BB0_24:
	and.b32  	%r282, %r216, 512;
	setp.eq.s32 	%p13, %r282, 0;
	@%p13 bra 	$L__BB0_26;
	ld.global.u32 	%r283, [%rd6+180];
	xor.b32  	%r364, %r364, %r283;
	ld.global.u32 	%r284, [%rd6+184];
	xor.b32  	%r363, %r363, %r284;
	ld.global.u32 	%r285, [%rd6+188];
	xor.b32  	%r362, %r362, %r285;
	ld.global.u32 	%r286, [%rd6+192];
	xor.b32  	%r361, %r361, %r286;
	ld.global.u32 	%r287, [%rd6+196];
	xor.b32  	%r360, %r360, %r287;
$L__BB0_26:
	and.b32  	%r289, %r216, 1024;
	setp.eq.s32 	%p14, %r289, 0;
	@%p14 bra 	$L__BB0_28;
	ld.global.u32 	%r290, [%rd6+200];
	xor.b32  	%r364, %r364, %r290;
	ld.global.u32 	%r291, [%rd6+204];
	xor.b32  	%r363, %r363, %r291;
	ld.global.u32 	%r292, [%rd6+208];
	xor.b32  	%r362, %r362, %r292;
	ld.global.u32 	%r293, [%rd6+212];
	xor.b32  	%r361, %r361, %r293;
	ld.global.u32 	%r294, [%rd6+216];
	xor.b32  	%r360, %r360, %r294;
$L__BB0_28:
	and.b32  	%r296, %r216, 2048;
	setp.eq.s32 	%p15, %r296, 0;
	@%p15 bra 	$L__BB0_30;
	ld.global.u32 	%r297, [%rd6+220];
	xor.b32  	%r364, %r364, %r297;
	ld.global.u32 	%r298, [%rd6+224];
	xor.b32  	%r363, %r363, %r298;
	ld.global.u32 	%r299, [%rd6+228];
	xor.b32  	%r362, %r362, %r299;
	ld.global.u32 	%r300, [%rd6+232];
	xor.b32  	%r361, %r361, %r300;
	ld.global.u32 	%r301, [%rd6+236];
	xor.b32  	%r360, %r360, %r301;
$L__BB0_30:
	and.b32  	%r303, %r216, 4096;
	setp.eq.s32 	%p16, %r303, 0;
	@%p16 bra 	$L__BB0_32;
	ld.global.u32 	%r304, [%rd6+240];
	xor.b32  	%r364, %r364, %r304;
	ld.global.u32 	%r305, [%rd6+244];
	xor.b32  	%r363, %r363, %r305;
	ld.global.u32 	%r306, [%rd6+248];
	xor.b32  	%r362, %r362, %r306;
	ld.global.u32 	%r307, [%rd6+252];
	xor.b32  	%r361, %r361, %r307;
	ld.global.u32 	%r308, [%rd6+256];
	xor.b32  	%r360, %r360, %r308;
$L__BB0_32:
	and.b32  	%r310, %r216, 8192;
	setp.eq.s32 	%p17, %r310, 0;
	@%p17 bra 	$L__BB0_34;
	ld.global.u32 	%r311, [%rd6+260];
	xor.b32  	%r364, %r364, %r311;
	ld.global.u32 	%r312, [%rd6+264];
	xor.b32  	%r363, %r363, %r312;
	ld.global.u32 	%r313, [%rd6+268];
	xor.b32  	%r362, %r362, %r313;
	ld.global.u32 	%r314, [%rd6+272];
	xor.b32  	%r361, %r361, %r314;
	ld.global.u32 	%r315, [%rd6+276];
	xor.b32  	%r360, %r360, %r315;
$L__BB0_34:
	and.b32  	%r317, %r216, 16384;
	setp.eq.s32 	%p18, %r317, 0;
	@%p18 bra 	$L__BB0_36;
	ld.global.u32 	%r318, [%rd6+280];
	xor.b32  	%r364, %r364, %r318;
	ld.global.u32 	%r319, [%rd6+284];
	xor.b32  	%r363, %r363, %r319;
	ld.global.u32 	%r320, [%rd6+288];
	xor.b32  	%r362, %r362, %r320;
	ld.global.u32 	%r321, [%rd6+292];
	xor.b32  	%r361, %r361, %r321;
	ld.global.u32 	%r322, [%rd6+296];
	xor.b32  	%r360, %r360, %r322;
$L__BB0_36:
	and.b32  	%r324, %r216, 32768;
	setp.eq.s32 	%p19, %r324, 0;
	@%p19 bra 	$L__BB0_38;
	ld.global.u32 	%r325, [%rd6+300];
	xor.b32  	%r364, %r364, %r325;
	ld.global.u32 	%r326, [%rd6+304];
	xor.b32  	%r363, %r363, %r326;
	ld.global.u32 	%r327, [%rd6+308];
	xor.b32  	%r362, %r362, %r327;
	ld.global.u32 	%r328, [%rd6+312];
	xor.b32  	%r361, %r361, %r328;
	ld.global.u32 	%r329, [%rd6+316];
	xor.b32  	%r360, %r360, %r329;
$L__BB0_38:
	add.s32 	%r359, %r359, 16;
	setp.ne.s32 	%p20, %r359, 32;
	@%p20 bra 	$L__BB0_6;
	mad.lo.s32 	%r330, %r353, -31, %r20;
	add.s32 	%r353, %r330, 1;
	setp.ne.s32 	%p21, %r353, 5;
	@%p21 bra 	$L__BB0_5;
	st.global.u32 	[%rd2+4], %r364;
	st.global.u32 	[%rd2+8], %r363;
	st.global.u32 	[%rd2+12], %r362;
	st.global.u32 	[%rd2+16], %r361;
	st.global.u32 	[%rd2+20], %r360;
	add.s32 	%r347, %r347, 1;
	setp.lt.u32 	%p22, %r347, %r11;
	@%p22 bra 	$L__BB0_4;
$L__BB0_41:
	shr.u64 	%rd7, %rd21, 2;
	add.s32 	%r346, %r346, 1;
	setp.gt.u64 	%p23, %rd21, 3;
	mov.u64 	%rd21, %rd7;
	@%p23 bra 	$L__BB0_2;
$L__BB0_42:
	cvta.to.global.u64 	%rd17, %rd8;
	mov.b32 	%r331, 0;
	st.global.v2.u32 	[%rd2+24], {%r331, %r331};
	st.global.u32 	[%rd2+32], %r331;
	mov.b64 	%rd18, 0;
	st.global.u64 	[%rd2+40], %rd18;
	shr.u32 	%r332, %r364, 2;
	xor.b32  	%r333, %r332, %r364;
	st.global.v2.u32 	[%rd2+8], {%r362, %r361};
	shl.b32 	%r334, %r360, 4;
	shl.b32 	%r335, %r333, 1;
	xor.b32  	%r336, %r335, %r334;
	xor.b32  	%r337, %r336, %r333;
	xor.b32  	%r338, %r337, %r360;
	st.global.v2.u32 	[%rd2+16], {%r360, %r338};
	add.s32 	%r339, %r1, -637770787;
	st.global.v2.u32 	[%rd2], {%r339, %r363};
	add.s32 	%r340, %r338, %r339;
	cvt.rn.f32.u32 	%f1, %r340;
	fma.rn.f32 	%f2, %f1, 0f2F800000, 0f2F000000;
	shl.b64 	%rd19, %rd1, 2;
	add.s64 	%rd20, %rd17, %rd19;
	st.global.f32 	[%rd20], %f2;
	ret;

}
	// .globl	_Z6solve1PfS_S_ii
.visible .entry _Z6solve1PfS_S_ii(
	.param .u64 .ptr .align 1 _Z6solve1PfS_S_ii_param_0,
	.param .u64 .ptr .align 1 _Z6solve1PfS_S_ii_param_1,
	.param .u64 .ptr .align 1 _Z6solve1PfS_S_ii_param_2,
	.param .u32 _Z6solve1PfS_S_ii_param_3,
	.param .u32 _Z6solve1PfS_S_ii_param_4
)
{
	.reg .pred 	%p<21>;
	.reg .b32 	%r<100>;
	.reg .b32 	%f<68>;
	.reg .b64 	%rd<51>;

	ld.param.u64 	%rd4, [_Z6solve1PfS_S_ii_param_0];
	ld.param.u64 	%rd5, [_Z6solve1PfS_S_ii_param_1];
	ld.param.u64 	%rd6, [_Z6solve1PfS_S_ii_param_2];
	ld.param.u32 	%r49, [_Z6solve1PfS_S_ii_param_3];
	ld.param.u32 	%r50, [_Z6solve1PfS_S_ii_param_4];
	cvta.to.global.u64 	%rd1, %rd5;
	cvta.to.global.u64 	%rd2, %rd4;
	cvta.to.global.u64 	%rd3, %rd6;
	mov.u32 	%r52, %tid.x;
	mov.u32 	%r53, %ctaid.x;
	mov.u32 	%r54, %ntid.x;
	mad.lo.s32 	%r55, %r53, %r54, %r52;
	mul.lo.s32 	%r56, %r50, %r55;
	div.s32 	%r2, %r56, %r49;
	mul.lo.s32 	%r57, %r2, %r49;
	sub.s32 	%r1, %r56, %r57;
	setp.lt.s32 	%p1, %r50, 1;
	mov.b32 	%r86, 0;
	mov.f32 	%f56, 0f00000000;
	@%p1 bra 	$L__BB1_23;
	and.b32  	%r3, %r50, 3;
	setp.lt.u32 	%p2, %r50, 4;
	mov.f32 	%f56, 0f00000000;
	mov.b32 	%r96, 0;
	mov.u32 	%r86, %r96;
	@%p2 bra 	$L__BB1_12;
	and.b32  	%r96, %r50, 2147483644;
	neg.s32 	%r84, %r96;
	add.s32 	%r82, %r1, 3;
	mov.f32 	%f56, 0f00000000;
	mov.b32 	%r86, 0;
	mov.b32 	%r83, 1;
$L__BB1_3:
	.pragma "nounroll";
	add.s32 	%r11, %r82, -2;
	add.s32 	%r62, %r82, -3;
	rem.s32 	%r12, %r62, %r49;
	setp.ne.s32 	%p3, %r12, 0;
	setp.eq.s32 	%p4, %r83, 1;
	or.pred  	%p5, %p4, %p3;
	@%p5 bra 	$L__BB1_5;
	add.s32 	%r63, %r86, %r2;
	mul.wide.s32 	%rd7, %r63, 4;
	add.s64 	%rd8, %rd3, %rd7;
	atom.global.add.f32 	%f26, [%rd8], %f56;
	add.s32 	%r86, %r86, 1;
	mov.f32 	%f56, 0f00000000;
$L__BB1_5:
	add.s32 	%r15, %r86, %r2;
	mad.lo.s32 	%r64, %r15, %r49, %r12;
	mul.wide.s32 	%rd9, %r64, 4;
	add.s64 	%rd10, %rd2, %rd9;
	ld.global.f32 	%f27, [%rd10];
	mul.wide.s32 	%rd11, %r12, 4;
	add.s64 	%rd12, %rd1, %rd11;
	ld.global.f32 	%f28, [%rd12];
	fma.rn.f32 	%f57, %f27, %f28, %f56;
	rem.s32 	%r16, %r11, %r49;
	setp.ne.s32 	%p6, %r16, 0;
	@%p6 bra 	$L__BB1_7;
	mul.wide.s32 	%rd13, %r15, 4;
	add.s64 	%rd14, %rd3, %rd13;
	atom.global.add.f32 	%f30, [%rd14], %f57;
	add.s32 	%r86, %r86, 1;
	mov.f32 	%f57, 0f00000000;
$L__BB1_7:
	add.s32 	%r19, %r86, %r2;
	mad.lo.s32 	%r65, %r19, %r49, %r16;
	mul.wide.s32 	%rd15, %r65, 4;
	add.s64 	%rd16, %rd2, %rd15;
	ld.global.f32 	%f31, [%rd16];
	mul.wide.s32 	%rd17, %r16, 4;
	add.s64 	%rd18, %rd1, %rd17;
	ld.global.f32 	%f32, [%rd18];
	fma.rn.f32 	%f58, %f31, %f32, %f57;
	add.s32 	%r66, %r11, 1;
	rem.s32 	%r20, %r66, %r49;
	setp.ne.s32 	%p7, %r20, 0;
	@%p7 bra 	$L__BB1_9;
	mul.wide.s32 	%rd19, %r19, 4;
	add.s64 	%rd20, %rd3, %rd19;
	atom.global.add.f32 	%f34, [%rd20], %f58;
	add.s32 	%r86, %r86, 1;
	mov.f32 	%f58, 0f00000000;
$L__BB1_9:
	add.s32 	%r23, %r86, %r2;
	mad.lo.s32 	%r67, %r23, %r49, %r20;
	mul.wide.s32 	%rd21, %r67, 4;
	add.s64 	%rd22, %rd2, %rd21;
	ld.global.f32 	%f35, [%rd22];
	mul.wide.s32 	%rd23, %r20, 4;
	add.s64 	%rd24, %rd1, %rd23;
	ld.global.f32 	%f36, [%rd24];
	fma.rn.f32 	%f59, %f35, %f36, %f58;
	rem.s32 	%r24, %r82, %r49;
	setp.ne.s32 	%p8, %r24, 0;
	@%p8 bra 	$L__BB1_11;
	mul.wide.s32 	%rd25, %r23, 4;
	add.s64 	%rd26, %rd3, %rd25;
	atom.global.add.f32 	%f38, [%rd26], %f59;
	add.s32 	%r86, %r86, 1;
	mov.f32 	%f59, 0f00000000;
$L__BB1_11:
	add.s32 	%r68, %r86, %r2;
	mad.lo.s32 	%r69, %r68, %r49, %r24;
	mul.wide.s32 	%rd27, %r69, 4;
	add.s64 	%rd28, %rd2, %rd27;
	ld.global.f32 	%f39, [%rd28];
	mul.wide.s32 	%rd29, %r24, 4;
	add.s64 	%rd30, %rd1, %rd29;
	ld.global.f32 	%f40, [%rd30];
	fma.rn.f32 	%f56, %f39, %f40, %f59;
	add.s32 	%r84, %r84, 4;
	add.s32 	%r83, %r83, 4;
	add.s32 	%r82, %r82, 4;
	setp.ne.s32 	%p9, %r84, 0;
	@%p9 bra 	$L__BB1_3;
$L__BB1_12:
	setp.eq.s32 	%p10, %r3, 0;
	@%p10 bra 	$L__BB1_23;
	setp.eq.s32 	%p11, %r3, 1;
	@%p11 bra 	$L__BB1_19;
	add.s32 	%r33, %r96, %r1;
	rem.s32 	%r34, %r33, %r49;
	setp.ne.s32 	%p12, %r34, 0;
	setp.eq.s32 	%p13, %r96, 0;
	or.pred  	%p14, %p13, %p12;
	@%p14 bra 	$L__BB1_16;
	add.s32 	%r71, %r86, %r2;
	mul.wide.s32 	%rd31, %r71, 4;
	add.s64 	%rd32, %rd3, %rd31;
	atom.global.add.f32 	%f43, [%rd32], %f56;
	add.s32 	%r86, %r86, 1;
	mov.f32 	%f56, 0f00000000;
$L__BB1_16:
	add.s32 	%r37, %r86, %r2;
	mad.lo.s32 	%r72, %r37, %r49, %r34;
	mul.wide.s32 	%rd33, %r72, 4;
	add.s64 	%rd34, %rd2, %rd33;
	ld.global.f32 	%f44, [%rd34];
	mul.wide.s32 	%rd35, %r34, 4;
	add.s64 	%rd36, %rd1, %rd35;
	ld.global.f32 	%f45, [%rd36];
	fma.rn.f32 	%f63, %f44, %f45, %f56;
	add.s32 	%r73, %r33, 1;
	rem.s32 	%r38, %r73, %r49;
	setp.ne.s32 	%p15, %r38, 0;
	@%p15 bra 	$L__BB1_18;
	mul.wide.s32 	%rd37, %r37, 4;
	add.s64 	%rd38, %rd3, %rd37;
	atom.global.add.f32 	%f47, [%rd38], %f63;
	add.s32 	%r86, %r86, 1;
	mov.f32 	%f63, 0f00000000;
$L__BB1_18:
	add.s32 	%r74, %r86, %r2;
	mad.lo.s32 	%r75, %r74, %r49, %r38;
	mul.wide.s32 	%rd39, %r75, 4;
	add.s64 	%rd40, %rd2, %rd39;
	ld.global.f32 	%f48, [%rd40];
	mul.wide.s32 	%rd41, %r38, 4;
	add.s64 	%rd42, %rd1, %rd41;
	ld.global.f32 	%f49, [%rd42];
	fma.rn.f32 	%f56, %f48, %f49, %f63;
	add.s32 	%r96, %r96, 2;
$L__BB1_19:
	and.b32  	%r76, %r50, 1;
	setp.eq.b32 	%p16, %r76, 1;
	not.pred 	%p17, %p16;
	@%p17 bra 	$L__BB1_23;
	add.s32 	%r77, %r96, %r1;
	rem.s32 	%r45, %r77, %r49;
	setp.ne.s32 	%p18, %r45, 0;
	setp.eq.s32 	%p19, %r96, 0;
	or.pred  	%p20, %p19, %p18;
	@%p20 bra 	$L__BB1_22;
	add.s32 	%r78, %r86, %r2;
	mul.wide.s32 	%rd43, %r78, 4;
	add.s64 	%rd44, %rd3, %rd43;
	atom.global.add.f32 	%f51, [%rd44], %f56;
	add.s32 	%r86, %r86, 1;
	mov.f32 	%f56, 0f00000000;
$L__BB1_22:
	add.s32 	%r79, %r86, %r2;
	mad.lo.s32 	%r80, %r79, %r49, %r45;
	mul.wide.s32 	%rd45, %r80, 4;
	add.s64 	%rd46, %rd2, %rd45;
	ld.global.f32 	%f52, [%rd46];
	mul.wide.s32 	%rd47, %r45, 4;
	add.s64 	%rd48, %rd1, %rd47;
	ld.global.f32 	%f53, [%rd48];
	fma.rn.f32 	%f56, %f52, %f53, %f56;
$L__BB1_23:
	add.s32 	%r81, %r86, %r2;
	mul.wide.s32 	%rd49, %r81, 4;
	add.s64 	%rd50, %rd3, %rd49;
	atom.global.add.f32 	%f54, [%rd50], %f56;
	ret;

}


// ===== COMPILED SASS (sm_100) =====

	.target	sm_100

	.elftype	@"ET_EXEC"


//--------------------- .note.nv.tkinfo           --------------------------
	.section	.note.nv.tkinfo,"",@"SHT_NOTE"
	.sectionflags	@"SHF_NOTE_NV_TKINFO"
	.tkinfo
        /*0018*/ 	.word	0x00000002
        /*0030*/ 	.string	""
        /*0030*/ 	.string	"ptxas"
        /*0030*/ 	.string	"Cuda compilation tools, release 13.0, V13.0.88"
        /*0030*/ 	.string	"Build cuda_13.0.r13.0/compiler.36424714_0"
        /*0030*/ 	.string	"-arch sm_100 -m 64 "



//--------------------- .note.nv.cuinfo           --------------------------
	.section	.note.nv.cuinfo,"",@"SHT_NOTE"
	.sectionflags	@"SHF_NOTE_NV_CUINFO"
        /*0018*/ 	.short	0x0002
        /*001a*/ 	.short	0x0064
        /*001c*/ 	.short	0x0082
	.zero		2


//--------------------- .nv.info                  --------------------------
	.section	.nv.info,"",@"SHT_CUDA_INFO"
	.align	4


	//----- nvinfo : EIATTR_REGCOUNT
	.align		4
        /*0000*/ 	.byte	0x04, 0x2f
        /*0002*/ 	.short	(.L_11 - .L_10)
	.align		4
.L_10:
        /*0004*/ 	.word	index@(_Z11init_kernelPfP17curandStateXORWOWji)
        /*0008*/ 	.word	0x0000001f


	//----- nvinfo : EIATTR_FRAME_SIZE
	.align		4
.L_11:
        /*000c*/ 	.byte	0x04, 0x11
        /*000e*/ 	.short	(.L_13 - .L_12)
	.align		4
.L_12:
        /*0010*/ 	.word	index@(_Z11init_kernelPfP17curandStateXORWOWji)
        /*0014*/ 	.word	0x00000000


	//----- nvinfo : EIATTR_REGCOUNT
	.align		4
.L_13:
        /*0018*/ 	.byte	0x04, 0x2f
        /*001a*/ 	.short	(.L_15 - .L_14)
	.align		4
.L_14:
        /*001c*/ 	.word	index@(_Z6solve1PfS_S_ii)
        /*0020*/ 	.word	0x0000001e


	//----- nvinfo : EIATTR_FRAME_SIZE
	.align		4
.L_15:
        /*0024*/ 	.byte	0x04, 0x11
        /*0026*/ 	.short	(.L_17 - .L_16)
	.align		4
.L_16:
        /*0028*/ 	.word	index@(_Z6solve1PfS_S_ii)
        /*002c*/ 	.word	0x00000000


	//----- nvinfo : EIATTR_MIN_STACK_SIZE
	.align		4
.L_17:
        /*0030*/ 	.byte	0x04, 0x12
        /*0032*/ 	.short	(.L_19 - .L_18)
	.align		4
.L_18:
        /*0034*/ 	.word	index@(_Z6solve1PfS_S_ii)
        /*0038*/ 	.word	0x00000000


	//----- nvinfo : EIATTR_MIN_STACK_SIZE
	.align		4
.L_19:
        /*003c*/ 	.byte	0x04, 0x12
        /*003e*/ 	.short	(.L_21 - .L_20)
	.align		4
.L_20:
        /*0040*/ 	.word	index@(_Z11init_kernelPfP17curandStateXORWOWji)
        /*0044*/ 	.word	0x00000000
.L_21:


//--------------------- .nv.compat                --------------------------
	.section	.nv.compat,"",@"SHT_CUDA_COMPAT_INFO"
	.align	4
        /*0000*/ 	.byte	0x02, 0x09, 0x00, 0x00, 0x02, 0x02, 0x01, 0x00, 0x02, 0x05, 0x05, 0x00, 0x03, 0x07, 0x01, 0x01
        /*0010*/ 	.byte	0x02, 0x03, 0x00, 0x00, 0x02, 0x06, 0x01, 0x00, 0x04, 0x0b, 0x08, 0x00, 0x09, 0x00, 0x00, 0x00
        /*0020*/ 	.byte	0x00, 0x00, 0x00, 0x00


//--------------------- .nv.info._Z6solve1PfS_S_ii --------------------------
	.section	.nv.info._Z6solve1PfS_S_ii,"",@"SHT_CUDA_INFO"
	.sectionflags	@""
	.align	4


	//----- nvinfo : EIATTR_CUDA_API_VERSION
	.align		4
        /*0000*/ 	.byte	0x04, 0x37
        /*0002*/ 	.short	(.L_23 - .L_22)
.L_22:
        /*0004*/ 	.word	0x00000082


	//----- nvinfo : EIATTR_KPARAM_INFO
	.align		4
.L_23:
        /*0008*/ 	.byte	0x04, 0x17
        /*000a*/ 	.short	(.L_25 - .L_24)
.L_24:
        /*000c*/ 	.word	0x00000000
        /*0010*/ 	.short	0x0004
        /*0012*/ 	.short	0x001c
        /*0014*/ 	.byte	0x00, 0xf0, 0x11, 0x00


	//----- nvinfo : EIATTR_KPARAM_INFO
	.align		4
.L_25:
        /*0018*/ 	.byte	0x04, 0x17
        /*001a*/ 	.short	(.L_27 - .L_26)
.L_26:
        /*001c*/ 	.word	0x00000000
        /*0020*/ 	.short	0x0003
        /*0022*/ 	.short	0x0018
        /*0024*/ 	.byte	0x00, 0xf0, 0x11, 0x00


	//----- nvinfo : EIATTR_KPARAM_INFO
	.align		4
.L_27:
        /*0028*/ 	.byte	0x04, 0x17
        /*002a*/ 	.short	(.L_29 - .L_28)
.L_28:
        /*002c*/ 	.word	0x00000000
        /*0030*/ 	.short	0x0002
        /*0032*/ 	.short	0x0010
        /*0034*/ 	.byte	0x00, 0xf5, 0x21, 0x00


	//----- nvinfo : EIATTR_KPARAM_INFO
	.align		4
.L_29:
        /*0038*/ 	.byte	0x04, 0x17
        /*003a*/ 	.short	(.L_31 - .L_30)
.L_30:
        /*003c*/ 	.word	0x00000000
        /*0040*/ 	.short	0x0001
        /*0042*/ 	.short	0x0008
        /*0044*/ 	.byte	0x00, 0xf5, 0x21, 0x00


	//----- nvinfo : EIATTR_KPARAM_INFO
	.align		4
.L_31:
        /*0048*/ 	.byte	0x04, 0x17
        /*004a*/ 	.short	(.L_33 - .L_32)
.L_32:
        /*004c*/ 	.word	0x00000000
        /*0050*/ 	.short	0x0000
        /*0052*/ 	.short	0x0000
        /*0054*/ 	.byte	0x00, 0xf5, 0x21, 0x00


	//----- nvinfo : EIATTR_SPARSE_MMA_MASK
	.align		4
.L_33:
        /*0058*/ 	.byte	0x03, 0x50
        /*005a*/ 	.short	0x0000


	//----- nvinfo : EIATTR_MAXREG_COUNT
	.align		4
        /*005c*/ 	.byte	0x03, 0x1b
        /*005e*/ 	.short	0x00ff


	//----- nvinfo : EIATTR_MERCURY_ISA_VERSION
	.align		4
        /*0060*/ 	.byte	0x03, 0x5f
        /*0062*/ 	.short	0x0101


	//----- nvinfo : EIATTR_VRC_CTA_INIT_COUNT
	.align		4
        /*0064*/ 	.byte	0x02, 0x4a
	.zero		1
	.zero		1


	//----- nvinfo : EIATTR_EXIT_INSTR_OFFSETS
	.align		4
        /*0068*/ 	.byte	0x04, 0x1c
        /*006a*/ 	.short	(.L_35 - .L_34)


	//   ....[0]....
.L_34:
        /*006c*/ 	.word	0x00001200


	//----- nvinfo : EIATTR_CRS_STACK_SIZE
	.align		4
.L_35:
        /*0070*/ 	.byte	0x04, 0x1e
        /*0072*/ 	.short	(.L_37 - .L_36)
.L_36:
        /*0074*/ 	.word	0x00000000


	//----- nvinfo : EIATTR_CBANK_PARAM_SIZE
	.align		4
.L_37:
        /*0078*/ 	.byte	0x03, 0x19
        /*007a*/ 	.short	0x0020


	//----- nvinfo : EIATTR_PARAM_CBANK
	.align		4
        /*007c*/ 	.byte	0x04, 0x0a
        /*007e*/ 	.short	(.L_39 - .L_38)
	.align		4
.L_38:
        /*0080*/ 	.word	index@(.nv.constant0._Z6solve1PfS_S_ii)
        /*0084*/ 	.short	0x0380
        /*0086*/ 	.short	0x0020


	//----- nvinfo : EIATTR_SW_WAR
	.align		4
.L_39:
        /*0088*/ 	.byte	0x04, 0x36
        /*008a*/ 	.short	(.L_41 - .L_40)
.L_40:
        /*008c*/ 	.word	0x00000008
.L_41:


//--------------------- .nv.info._Z11init_kernelPfP17curandStateXORWOWji --------------------------
	.section	.nv.info._Z11init_kernelPfP17curandStateXORWOWji,"",@"SHT_CUDA_INFO"
	.sectionflags	@""
	.align	4


	//----- nvinfo : EIATTR_CUDA_API_VERSION
	.align		4
        /*0000*/ 	.byte	0x04, 0x37
        /*0002*/ 	.short	(.L_43 - .L_42)
.L_42:
        /*0004*/ 	.word	0x00000082


	//----- nvinfo : EIATTR_KPARAM_INFO
	.align		4
.L_43:
        /*0008*/ 	.byte	0x04, 0x17
        /*000a*/ 	.short	(.L_45 - .L_44)
.L_44:
        /*000c*/ 	.word	0x00000000
        /*0010*/ 	.short	0x0003
        /*0012*/ 	.short	0x0014
        /*0014*/ 	.byte	0x00, 0xf0, 0x11, 0x00


	//----- nvinfo : EIATTR_KPARAM_INFO
	.align		4
.L_45:
        /*0018*/ 	.byte	0x04, 0x17
        /*001a*/ 	.short	(.L_47 - .L_46)
.L_46:
        /*001c*/ 	.word	0x00000000
        /*0020*/ 	.short	0x0002
        /*0022*/ 	.short	0x0010
        /*0024*/ 	.byte	0x00, 0xf0, 0x11, 0x00


	//----- nvinfo : EIATTR_KPARAM_INFO
	.align		4
.L_47:
        /*0028*/ 	.byte	0x04, 0x17
        /*002a*/ 	.short	(.L_49 - .L_48)
.L_48:
        /*002c*/ 	.word	0x00000000
        /*0030*/ 	.short	0x0001
        /*0032*/ 	.short	0x0008
        /*0034*/ 	.byte	0x00, 0xf5, 0x21, 0x00


	//----- nvinfo : EIATTR_KPARAM_INFO
	.align		4
.L_49:
        /*0038*/ 	.byte	0x04, 0x17
        /*003a*/ 	.short	(.L_51 - .L_50)
.L_50:
        /*003c*/ 	.word	0x00000000
        /*0040*/ 	.short	0x0000
        /*0042*/ 	.short	0x0000
        /*0044*/ 	.byte	0x00, 0xf5, 0x21, 0x00


	//----- nvinfo : EIATTR_SPARSE_MMA_MASK
	.align		4
.L_51:
        /*0048*/ 	.byte	0x03, 0x50
        /*004a*/ 	.short	0x0000


	//----- nvinfo : EIATTR_MAXREG_COUNT
	.align		4
        /*004c*/ 	.byte	0x03, 0x1b
        /*004e*/ 	.short	0x00ff


	//----- nvinfo : EIATTR_MERCURY_ISA_VERSION
	.align		4
        /*0050*/ 	.byte	0x03, 0x5f
        /*0052*/ 	.short	0x0101


	//----- nvinfo : EIATTR_VRC_CTA_INIT_COUNT
	.align		4
        /*0054*/ 	.byte	0x02, 0x4a
	.zero		1
	.zero		1


	//----- nvinfo : EIATTR_EXIT_INSTR_OFFSETS
	.align		4
        /*0058*/ 	.byte	0x04, 0x1c
        /*005a*/ 	.short	(.L_53 - .L_52)


	//   ....[0]....
.L_52:
        /*005c*/ 	.word	0x00001130


	//----- nvinfo : EIATTR_CRS_STACK_SIZE
	.align		4
.L_53:
        /*0060*/ 	.byte	0x04, 0x1e
        /*0062*/ 	.short	(.L_55 - .L_54)
.L_54:
        /*0064*/ 	.word	0x00000000


	//----- nvinfo : EIATTR_CBANK_PARAM_SIZE
	.align		4
.L_55:
        /*0068*/ 	.byte	0x03, 0x19
        /*006a*/ 	.short	0x0018


	//----- nvinfo : EIATTR_PARAM_CBANK
	.align		4
        /*006c*/ 	.byte	0x04, 0x0a
        /*006e*/ 	.short	(.L_57 - .L_56)
	.align		4
.L_56:
        /*0070*/ 	.word	index@(.nv.constant0._Z11init_kernelPfP17curandStateXORWOWji)
        /*0074*/ 	.short	0x0380
        /*0076*/ 	.short	0x0018


	//----- nvinfo : EIATTR_SW_WAR
	.align		4
.L_57:
        /*0078*/ 	.byte	0x04, 0x36
        /*007a*/ 	.short	(.L_59 - .L_58)
.L_58:
        /*007c*/ 	.word	0x00000008
.L_59:


//--------------------- .nv.callgraph             --------------------------
	.section	.nv.callgraph,"",@"SHT_CUDA_CALLGRAPH"
	.align	4
	.sectionentsize	8
	.align		4
        /*0000*/ 	.word	0x00000000
	.align		4
        /*0004*/ 	.word	0xffffffff
	.align		4
        /*0008*/ 	.word	0x00000000
	.align		4
        /*000c*/ 	.word	0xfffffffe
	.align		4
        /*0010*/ 	.word	0x00000000
	.align		4
        /*0014*/ 	.word	0xfffffffd
	.align		4
        /*0018*/ 	.word	0x00000000
	.align		4
        /*001c*/ 	.word	0xfffffffc


//--------------------- .nv.constant4             --------------------------
	.section	.nv.constant4,"a",@progbits
	.align	8
	.align		8
.nv.constant4:
        /*0000*/ 	.dword	precalc_xorwow_matrix
	.align		8
        /*0008*/ 	.dword	precalc_xorwow_offset_matrix
	.align		8
        /*0010*/ 	.dword	mrg32k3aM1
	.align		8
        /*0018*/ 	.dword	mrg32k3aM2
	.align		8
        /*0020*/ 	.dword	mrg32k3aM1SubSeq
	.align		8
        /*0028*/ 	.dword	mrg32k3aM2SubSeq
	.align		8
        /*0030*/ 	.dword	mrg32k3aM1Seq
	.align		8
        /*0038*/ 	.dword	mrg32k3aM2Seq
	.align		8
        /*0040*/ 	.dword	diff


//--------------------- .nv.constant3             --------------------------
	.section	.nv.constant3,"a",@progbits
	.align	8
.nv.constant3:
	.type		__cr_lgamma_table,@object
	.size		__cr_lgamma_table,(.L_8 - __cr_lgamma_table)
__cr_lgamma_table:
        /*0000*/ 	.byte	0x00, 0x00, 0x00, 0x00, 0x00, 0x00, 0x00, 0x00, 0x00, 0x00, 0x00, 0x00, 0x00, 0x00, 0x00, 0x00
        /*0010*/ 	.byte	0xef, 0x39, 0xfa, 0xfe, 0x42, 0x2e, 0xe6, 0x3f, 0x02, 0x20, 0x2a, 0xfa, 0x0b, 0xab, 0xfc, 0x3f
        /*0020*/ 	.byte	0xf9, 0x2c, 0x92, 0x7c, 0xa7, 0x6c, 0x09, 0x40, 0xc9, 0x79, 0x44, 0x3c, 0x64, 0x26, 0x13, 0x40
        /*0030*/ 	.byte	0xca, 0x01, 0xcf, 0x3a, 0x27, 0x51, 0x1a, 0x40, 0x30, 0xcc, 0x2d, 0xf3, 0xe1, 0x0c, 0x21, 0x40
        /*0040*/ 	.byte	0x0d, 0xb7, 0xfc, 0x82, 0x8e, 0x35, 0x25, 0x40
.L_8:


//--------------------- .text._Z6solve1PfS_S_ii   --------------------------
	.section	.text._Z6solve1PfS_S_ii,"ax",@progbits
	.align	128
        .global         _Z6solve1PfS_S_ii
        .type           _Z6solve1PfS_S_ii,@function
        .size           _Z6solve1PfS_S_ii,(.L_x_28 - _Z6solve1PfS_S_ii)
        .other          _Z6solve1PfS_S_ii,@"STO_CUDA_ENTRY STV_DEFAULT"
_Z6solve1PfS_S_ii:
.text._Z6solve1PfS_S_ii:
[----:B------:R-:W-:Y:S01]  /*0000*/  LDC R1, c[0x0][0x37c] ;  /* 0x0000df00ff017b82 */ /* 0x000fe20000000800 */
[----:B------:R-:W0:Y:S01]  /*0010*/  LDCU.64 UR4, c[0x0][0x398] ;  /* 0x00007300ff0477ac */ /* 0x000e220008000a00 */
[----:B------:R-:W1:Y:S06]  /*0020*/  S2R R3, SR_TID.X ;  /* 0x0000000000037919 */ /* 0x000e6c0000002100 */
[----:B------:R-:W1:Y:S01]  /*0030*/  LDC R8, c[0x0][0x360] ;  /* 0x0000d800ff087b82 */ /* 0x000e620000000800 */
[----:B------:R-:W-:Y:S01]  /*0040*/  CS2R R20, SRZ ;  /* 0x0000000000147805 */ /* 0x000fe2000001ff00 */
[----:B------:R-:W2:Y:S01]  /*0050*/  LDCU.64 UR8, c[0x0][0x358] ;  /* 0x00006b00ff0877ac */ /* 0x000ea20008000a00 */
[----:B0-----:R-:W-:-:S05]  /*0060*/  IMAD.U32 R0, RZ, RZ, UR4 ;  /* 0x00000004ff007e24 */ /* 0x001fca000f8e00ff */
[----:B------:R-:W1:Y:S01]  /*0070*/  S2UR UR4, SR_CTAID.X ;  /* 0x00000000000479c3 */ /* 0x000e620000002500 */
[----:B------:R-:W-:Y:S01]  /*0080*/  UISETP.GE.AND UP0, UPT, UR5, 0x1, UPT ;  /* 0x000000010500788c */ /* 0x000fe2000bf06270 */
[----:B------:R-:W-:-:S04]  /*0090*/  IABS R2, R0 ;  /* 0x0000000000027213 */ /* 0x000fc80000000000 */
[----:B------:R-:W0:Y:S08]  /*00a0*/  I2F.RP R6, R2 ;  /* 0x0000000200067306 */ /* 0x000e300000209400 */
[----:B0-----:R-:W0:Y:S01]  /*00b0*/  MUFU.RCP R6, R6 ;  /* 0x0000000600067308 */ /* 0x001e220000001000 */
[----:B-1----:R-:W-:-:S04]  /*00c0*/  IMAD R3, R8, UR4, R3 ;  /* 0x0000000408037c24 */ /* 0x002fc8000f8e0203 */
[----:B------:R-:W-:-:S05]  /*00d0*/  IMAD R7, R3, UR5, RZ ;  /* 0x0000000503077c24 */ /* 0x000fca000f8e02ff */
[----:B------:R-:W-:Y:S01]  /*00e0*/  IABS R9, R7 ;  /* 0x0000000700097213 */ /* 0x000fe20000000000 */
[----:B0-----:R-:W-:-:S04]  /*00f0*/  VIADD R4, R6, 0xffffffe ;  /* 0x0ffffffe06047836 */ /* 0x001fc80000000000 */
[----:B------:R0:W1:Y:S02]  /*0100*/  F2I.FTZ.U32.TRUNC.NTZ R5, R4 ;  /* 0x0000000400057305 */ /* 0x000064000021f000 */
[----:B0-----:R-:W-:Y:S02]  /*0110*/  IMAD.MOV.U32 R4, RZ, RZ, RZ ;  /* 0x000000ffff047224 */ /* 0x001fe400078e00ff */
[----:B-1----:R-:W-:-:S05]  /*0120*/  IMAD R8, R5, R2, RZ ;  /* 0x0000000205087224 */ /* 0x002fca00078e02ff */
[----:B------:R-:W-:-:S05]  /*0130*/  IADD3 R3, PT, PT, -R8, RZ, RZ ;  /* 0x000000ff08037210 */ /* 0x000fca0007ffe1ff */
[----:B------:R-:W-:-:S04]  /*0140*/  IMAD.HI.U32 R3, R5, R3, R4 ;  /* 0x0000000305037227 */ /* 0x000fc800078e0004 */
[----:B------:R-:W-:Y:S02]  /*0150*/  IMAD.MOV.U32 R4, RZ, RZ, R2 ;  /* 0x000000ffff047224 */ /* 0x000fe400078e0002 */
[----:B------:R-:W-:-:S05]  /*0160*/  IMAD.HI.U32 R5, R3, R9, RZ ;  /* 0x0000000903057227 */ /* 0x000fca00078e00ff */
[----:B------:R-:W-:-:S05]  /*0170*/  IADD3 R6, PT, PT, -R5, RZ, RZ ;  /* 0x000000ff05067210 */ /* 0x000fca0007ffe1ff */
[----:B------:R-:W-:Y:S01]  /*0180*/  IMAD R9, R2, R6, R9 ;  /* 0x0000000602097224 */ /* 0x000fe200078e0209 */
[----:B------:R-:W-:-:S04]  /*0190*/  LOP3.LUT R6, R7, R0, RZ, 0x3c, !PT ;  /* 0x0000000007067212 */ /* 0x000fc800078e3cff */
[----:B------:R-:W-:Y:S02]  /*01a0*/  ISETP.GT.U32.AND P2, PT, R4, R9, PT ;  /* 0x000000090400720c */ /* 0x000fe40003f44070 */
[----:B------:R-:W-:-:S11]  /*01b0*/  ISETP.GE.AND P0, PT, R6, RZ, PT ;  /* 0x000000ff0600720c */ /* 0x000fd60003f06270 */
[----:B------:R-:W-:Y:S01]  /*01c0*/  @!P2 IADD3 R9, PT, PT, R9, -R2, RZ ;  /* 0x800000020909a210 */ /* 0x000fe20007ffe0ff */
[----:B------:R-:W-:-:S03]  /*01d0*/  @!P2 VIADD R5, R5, 0x1 ;  /* 0x000000010505a836 */ /* 0x000fc60000000000 */
[----:B------:R-:W-:-:S13]  /*01e0*/  ISETP.GE.U32.AND P1, PT, R9, R4, PT ;  /* 0x000000040900720c */ /* 0x000fda0003f26070 */
[----:B------:R-:W-:Y:S02]  /*01f0*/  @P1 IADD3 R5, PT, PT, R5, 0x1, RZ ;  /* 0x0000000105051810 */ /* 0x000fe40007ffe0ff */
[----:B------:R-:W-:-:S03]  /*0200*/  ISETP.NE.AND P1, PT, R0, RZ, PT ;  /* 0x000000ff0000720c */ /* 0x000fc60003f25270 */
[----:B------:R-:W-:Y:S01]  /*0210*/  IMAD.MOV.U32 R6, RZ, RZ, R5 ;  /* 0x000000ffff067224 */ /* 0x000fe200078e0005 */
[----:B------:R-:W-:-:S04]  /*0220*/  LOP3.LUT R5, RZ, R0, RZ, 0x33, !PT ;  /* 0x00000000ff057212 */ /* 0x000fc800078e33ff */
[----:B------:R-:W-:-:S04]  /*0230*/  @!P0 IADD3 R6, PT, PT, -R6, RZ, RZ ;  /* 0x000000ff06068210 */ /* 0x000fc80007ffe1ff */
[----:B------:R-:W-:-:S05]  /*0240*/  SEL R6, R5, R6, !P1 ;  /* 0x0000000605067207 */ /* 0x000fca0004800000 */
[----:B------:R-:W-:-:S04]  /*0250*/  IMAD.MOV R8, RZ, RZ, -R6 ;  /* 0x000000ffff087224 */ /* 0x000fc800078e0a06 */
[----:B------:R-:W-:Y:S01]  /*0260*/  IMAD R7, R0, R8, R7 ;  /* 0x0000000800077224 */ /* 0x000fe200078e0207 */
[----:B--2---:R-:W-:Y:S06]  /*0270*/  BRA.U !UP0, `(.L_x_0) ;  /* 0x0000000d08d07547 */ /* 0x004fec000b800000 */
[----:B------:R-:W-:Y:S01]  /*0280*/  UISETP.GE.U32.AND UP0, UPT, UR5, 0x4, UPT ;  /* 0x000000040500788c */ /* 0x000fe2000bf06070 */
[----:B------:R-:W-:Y:S01]  /*0290*/  CS2R R20, SRZ ;  /* 0x0000000000147805 */ /* 0x000fe2000001ff00 */
[----:B------:R-:W-:Y:S01]  /*02a0*/  ULOP3.LUT UR6, UR5, 0x3, URZ, 0xc0, !UPT ;  /* 0x0000000305067892 */ /* 0x000fe2000f8ec0ff */
[----:B------:R-:W-:-:S06]  /*02b0*/  UMOV UR4, URZ ;  /* 0x000000ff00047c82 */ /* 0x000fcc0008000000 */
[----:B------:R-:W-:Y:S05]  /*02c0*/  BRA.U !UP0, `(.L_x_1) ;  /* 0x0000000908207547 */ /* 0x000fea000b800000 */
[----:B------:R-:W0:Y:S01]  /*02d0*/  LDC R0, c[0x0][0x398] ;  /* 0x0000e600ff007b82 */ /* 0x000e220000000800 */
[----:B------:R-:W-:Y:S01]  /*02e0*/  ULOP3.LUT UR4, UR5, 0x7ffffffc, URZ, 0xc0, !UPT ;  /* 0x7ffffffc05047892 */ /* 0x000fe2000f8ec0ff */
[----:B------:R-:W-:Y:S02]  /*02f0*/  IADD3 R8, PT, PT, R7, 0x3, RZ ;  /* 0x0000000307087810 */ /* 0x000fe40007ffe0ff */
[----:B------:R-:W-:Y:S01]  /*0300*/  CS2R R20, SRZ ;  /* 0x0000000000147805 */ /* 0x000fe2000001ff00 */
[----:B------:R-:W-:Y:S01]  /*0310*/  IMAD.MOV.U32 R9, RZ, RZ, 0x1 ;  /* 0x00000001ff097424 */ /* 0x000fe200078e00ff */
[----:B------:R-:W-:Y:S02]  /*0320*/  UIADD3 UR5, UPT, UPT, -UR4, URZ, URZ ;  /* 0x000000ff04057290 */ /* 0x000fe4000fffe1ff */
[----:B------:R-:W1:Y:S08]  /*0330*/  LDC.64 R10, c[0x0][0x390] ;  /* 0x0000e400ff0a7b82 */ /* 0x000e700000000a00 */
[----:B------:R-:W2:Y:S08]  /*0340*/  LDC.64 R12, c[0x0][0x380] ;  /* 0x0000e000ff0c7b82 */ /* 0x000eb00000000a00 */
[----:B------:R-:W3:Y:S02]  /*0350*/  LDC.64 R14, c[0x0][0x388] ;  /* 0x0000e200ff0e7b82 */ /* 0x000ee40000000a00 */
.L_x_10:
[----:B------:R-:W-:Y:S01]  /*0360*/  IADD3 R16, PT, PT, R8, -0x3, RZ ;  /* 0xfffffffd08107810 */ /* 0x000fe20007ffe0ff */
[----:B------:R-:W-:Y:S01]  /*0370*/  BSSY.RECONVERGENT B0, `(.L_x_2) ;  /* 0x0000017000007945 */ /* 0x000fe20003800200 */
[----:B0-----:R-:W-:Y:S02]  /*0380*/  IABS R2, R0 ;  /* 0x0000000000027213 */ /* 0x001fe40000000000 */
[----:B------:R-:W-:Y:S02]  /*0390*/  IABS R5, R16 ;  /* 0x0000001000057213 */ /* 0x000fe40000000000 */
[----:B------:R-:W-:Y:S02]  /*03a0*/  ISETP.GE.AND P2, PT, R16, RZ, PT ;  /* 0x000000ff1000720c */ /* 0x000fe40003f46270 */
[----:B------:R-:W-:Y:S01]  /*03b0*/  ISETP.NE.AND P1, PT, R0, RZ, PT ;  /* 0x000000ff0000720c */ /* 0x000fe20003f25270 */
[----:B------:R-:W-:-:S04]  /*03c0*/  IMAD.HI.U32 R3, R3, R5, RZ ;  /* 0x0000000503037227 */ /* 0x000fc800078e00ff */
[----:B------:R-:W-:-:S04]  /*03d0*/  IMAD.MOV R3, RZ, RZ, -R3 ;  /* 0x000000ffff037224 */ /* 0x000fc800078e0a03 */
[----:B------:R-:W-:Y:S01]  /*03e0*/  IMAD R3, R2, R3, R5 ;  /* 0x0000000302037224 */ /* 0x000fe200078e0205 */
[----:B------:R-:W-:-:S04]  /*03f0*/  LOP3.LUT R5, RZ, R0, RZ, 0x33, !PT ;  /* 0x00000000ff057212 */ /* 0x000fc800078e33ff */
[----:B------:R-:W-:-:S13]  /*0400*/  ISETP.GT.U32.AND P0, PT, R4, R3, PT ;  /* 0x000000030400720c */ /* 0x000fda0003f04070 */
[----:B------:R-:W-:-:S04]  /*0410*/  @!P0 IADD3 R3, PT, PT, R3, -R2, RZ ;  /* 0x8000000203038210 */ /* 0x000fc80007ffe0ff */
[----:B------:R-:W-:-:S13]  /*0420*/  ISETP.GT.U32.AND P0, PT, R4, R3, PT ;  /* 0x000000030400720c */ /* 0x000fda0003f04070 */
[----:B------:R-:W-:-:S05]  /*0430*/  @!P0 IMAD.IADD R3, R3, 0x1, -R2 ;  /* 0x0000000103038824 */ /* 0x000fca00078e0a02 */
[----:B------:R-:W-:-:S04]  /*0440*/  @!P2 IADD3 R3, PT, PT, -R3, RZ, RZ ;  /* 0x000000ff0303a210 */ /* 0x000fc80007ffe1ff */
[----:B------:R-:W-:-:S04]  /*0450*/  SEL R3, R5, R3, !P1 ;  /* 0x0000000305037207 */ /* 0x000fc80004800000 */
[----:B------:R-:W-:-:S04]  /*0460*/  ISETP.NE.AND P0, PT, R3, RZ, PT ;  /* 0x000000ff0300720c */ /* 0x000fc80003f05270 */
[----:B------:R-:W-:-:S13]  /*0470*/  ISETP.EQ.OR P0, PT, R9, 0x1, P0 ;  /* 0x000000010900780c */ /* 0x000fda0000702670 */
[----:B------:R-:W-:Y:S05]  /*0480*/  @P0 BRA `(.L_x_3) ;  /* 0x0000000000140947 */ /* 0x000fea0003800000 */
[----:B------:R-:W-:-:S04]  /*0490*/  IMAD.IADD R17, R6, 0x1, R21 ;  /* 0x0000000106117824 */ /* 0x000fc800078e0215 */
[----:B-1----:R-:W-:Y:S01]  /*04a0*/  IMAD.WIDE R16, R17, 0x4, R10 ;  /* 0x0000000411107825 */ /* 0x002fe200078e020a */
[----:B------:R-:W-:-:S04]  /*04b0*/  IADD3 R21, PT, PT, R21, 0x1, RZ ;  /* 0x0000000115157810 */ /* 0x000fc80007ffe0ff */
[----:B------:R0:W-:Y:S02]  /*04c0*/  REDG.E.ADD.F32.FTZ.RN.STRONG.GPU desc[UR8][R16.64], R20 ;  /* 0x00000014100079a6 */ /* 0x0001e4000c12f308 */
[----:B0-----:R-:W-:-:S07]  /*04d0*/  IMAD.MOV.U32 R20, RZ, RZ, RZ ;  /* 0x000000ffff147224 */ /* 0x001fce00078e00ff */
.L_x_3:
[----:B------:R-:W-:Y:S05]  /*04e0*/  BSYNC.RECONVERGENT B0 ;  /* 0x0000000000007941 */ /* 0x000fea0003800200 */
.L_x_2:
[----:B------:R-:W-:Y:S01]  /*04f0*/  IADD3 R25, PT, PT, R6, R21, RZ ;  /* 0x0000001506197210 */ /* 0x000fe20007ffe0ff */
[----:B---3--:R-:W-:-:S04]  /*0500*/  IMAD.WIDE R16, R3, 0x4, R14 ;  /* 0x0000000403107825 */ /* 0x008fc800078e020e */
[----:B------:R-:W-:Y:S02]  /*0510*/  IMAD R19, R25, R0, R3 ;  /* 0x0000000019137224 */ /* 0x000fe400078e0203 */
[----:B------:R-:W3:Y:S02]  /*0520*/  LDG.E R17, desc[UR8][R16.64] ;  /* 0x0000000810117981 */ /* 0x000ee4000c1e1900 */
[----:B--2---:R-:W-:-:S06]  /*0530*/  IMAD.WIDE R18, R19, 0x4, R12 ;  /* 0x0000000413127825 */ /* 0x004fcc00078e020c */
[----:B------:R-:W3:Y:S01]  /*0540*/  LDG.E R19, desc[UR8][R18.64] ;  /* 0x0000000812137981 */ /* 0x000ee2000c1e1900 */
[----:B------:R-:W0:Y:S08]  /*0550*/  I2F.RP R4, R2 ;  /* 0x0000000200047306 */ /* 0x000e300000209400 */
[----:B0-----:R-:W0:Y:S02]  /*0560*/  MUFU.RCP R4, R4 ;  /* 0x0000000400047308 */ /* 0x001e240000001000 */
[----:B0-----:R-:W-:-:S06]  /*0570*/  VIADD R22, R4, 0xffffffe ;  /* 0x0ffffffe04167836 */ /* 0x001fcc0000000000 */
[----:B------:R0:W2:Y:S01]  /*0580*/  F2I.FTZ.U32.TRUNC.NTZ R23, R22 ;  /* 0x0000001600177305 */ /* 0x0000a2000021f000 */
[----:B------:R-:W-:Y:S02]  /*0590*/  VIADD R24, R8, 0xfffffffe ;  /* 0xfffffffe08187836 */ /* 0x000fe40000000000 */
[----:B0-----:R-:W-:Y:S01]  /*05a0*/  HFMA2 R22, -RZ, RZ, 0, 0 ;  /* 0x00000000ff167431 */ /* 0x001fe200000001ff */
[----:B--2---:R-:W-:Y:S02]  /*05b0*/  IADD3 R3, PT, PT, RZ, -R23, RZ ;  /* 0x80000017ff037210 */ /* 0x004fe40007ffe0ff */
[----:B------:R-:W-:-:S03]  /*05c0*/  IABS R26, R24 ;  /* 0x00000018001a7213 */ /* 0x000fc60000000000 */
[----:B------:R-:W-:-:S04]  /*05d0*/  IMAD R3, R3, R2, RZ ;  /* 0x0000000203037224 */ /* 0x000fc800078e02ff */
[----:B------:R-:W-:-:S04]  /*05e0*/  IMAD.HI.U32 R3, R23, R3, R22 ;  /* 0x0000000317037227 */ /* 0x000fc800078e0016 */
[----:B------:R-:W-:-:S04]  /*05f0*/  IMAD.MOV.U32 R23, RZ, RZ, R26 ;  /* 0x000000ffff177224 */ /* 0x000fc800078e001a */
[----:B------:R-:W-:-:S05]  /*0600*/  IMAD.HI.U32 R4, R3, R23, RZ ;  /* 0x0000001703047227 */ /* 0x000fca00078e00ff */
[----:B------:R-:W-:-:S05]  /*0610*/  IADD3 R4, PT, PT, -R4, RZ, RZ ;  /* 0x000000ff04047210 */ /* 0x000fca0007ffe1ff */
[----:B------:R-:W-:Y:S02]  /*0620*/  IMAD R23, R2, R4, R23 ;  /* 0x0000000402177224 */ /* 0x000fe400078e0217 */
[----:B------:R-:W-:-:S05]  /*0630*/  IMAD.MOV.U32 R4, RZ, RZ, R2 ;  /* 0x000000ffff047224 */ /* 0x000fca00078e0002 */
[----:B------:R-:W-:Y:S02]  /*0640*/  ISETP.GT.U32.AND P0, PT, R4, R23, PT ;  /* 0x000000170400720c */ /* 0x000fe40003f04070 */
[----:B------:R-:W-:-:S11]  /*0650*/  ISETP.GE.AND P2, PT, R24, RZ, PT ;  /* 0x000000ff1800720c */ /* 0x000fd60003f46270 */
[----:B------:R-:W-:-:S04]  /*0660*/  @!P0 IADD3 R23, PT, PT, R23, -R2, RZ ;  /* 0x8000000217178210 */ /* 0x000fc80007ffe0ff */
[----:B------:R-:W-:-:S13]  /*0670*/  ISETP.GT.U32.AND P0, PT, R4, R23, PT ;  /* 0x000000170400720c */ /* 0x000fda0003f04070 */
[----:B------:R-:W-:-:S05]  /*0680*/  @!P0 IMAD.IADD R23, R23, 0x1, -R2 ;  /* 0x0000000117178824 */ /* 0x000fca00078e0a02 */
[----:B------:R-:W-:-:S04]  /*0690*/  @!P2 IADD3 R23, PT, PT, -R23, RZ, RZ ;  /* 0x000000ff1717a210 */ /* 0x000fc80007ffe1ff */
[----:B------:R-:W-:-:S04]  /*06a0*/  SEL R27, R5, R23, !P1 ;  /* 0x00000017051b7207 */ /* 0x000fc80004800000 */
[----:B------:R-:W-:Y:S01]  /*06b0*/  ISETP.NE.AND P0, PT, R27, RZ, PT ;  /* 0x000000ff1b00720c */ /* 0x000fe20003f05270 */
[----:B------:R-:W-:Y:S01]  /*06c0*/  BSSY.RECONVERGENT B0, `(.L_x_4) ;  /* 0x0000007000007945 */ /* 0x000fe20003800200 */
[----:B---3--:R-:W-:-:S11]  /*06d0*/  FFMA R23, R19, R17, R20 ;  /* 0x0000001113177223 */ /* 0x008fd60000000014 */
[----:B------:R-:W-:Y:S05]  /*06e0*/  @P0 BRA `(.L_x_5) ;  /* 0x0000000000100947 */ /* 0x000fea0003800000 */
[----:B-1----:R-:W-:-:S04]  /*06f0*/  IMAD.WIDE R16, R25, 0x4, R10 ;  /* 0x0000000419107825 */ /* 0x002fc800078e020a */
[----:B------:R-:W-:Y:S01]  /*0700*/  VIADD R21, R21, 0x1 ;  /* 0x0000000115157836 */ /* 0x000fe20000000000 */
[----:B------:R0:W-:Y:S02]  /*0710*/  REDG.E.ADD.F32.FTZ.RN.STRONG.GPU desc[UR8][R16.64], R23 ;  /* 0x00000017100079a6 */ /* 0x0001e4000c12f308 */
[----:B0-----:R-:W-:-:S07]  /*0720*/  MOV R23, RZ ;  /* 0x000000ff00177202 */ /* 0x001fce0000000f00 */
.L_x_5:
[----:B------:R-:W-:Y:S05]  /*0730*/  BSYNC.RECONVERGENT B0 ;  /* 0x0000000000007941 */ /* 0x000fea0003800200 */
.L_x_4:
[----:B------:R-:W-:Y:S02]  /*0740*/  IMAD.IADD R25, R6, 0x1, R21 ;  /* 0x0000000106197824 */ /* 0x000fe400078e0215 */
[----:B------:R-:W-:-:S04]  /*0750*/  IMAD.WIDE R16, R27, 0x4, R14 ;  /* 0x000000041b107825 */ /* 0x000fc800078e020e */
[----:B------:R-:W-:Y:S02]  /*0760*/  IMAD R19, R25, R0, R27 ;  /* 0x0000000019137224 */ /* 0x000fe400078e021b */
[----:B------:R-:W2:Y:S02]  /*0770*/  LDG.E R16, desc[UR8][R16.64] ;  /* 0x0000000810107981 */ /* 0x000ea4000c1e1900 */
[----:B------:R-:W-:-:S06]  /*0780*/  IMAD.WIDE R18, R19, 0x4, R12 ;  /* 0x0000000413127825 */ /* 0x000fcc00078e020c */
[----:B------:R-:W2:Y:S01]  /*0790*/  LDG.E R18, desc[UR8][R18.64] ;  /* 0x0000000812127981 */ /* 0x000ea2000c1e1900 */
[----:B------:R-:W-:-:S04]  /*07a0*/  IADD3 R20, PT, PT, R8, -0x1, RZ ;  /* 0xffffffff08147810 */ /* 0x000fc80007ffe0ff */
[----:B------:R-:W-:-:S05]  /*07b0*/  IABS R27, R20 ;  /* 0x00000014001b7213 */ /* 0x000fca0000000000 */
[----:B------:R-:W-:-:S04]  /*07c0*/  IMAD.HI.U32 R22, R3, R27, RZ ;  /* 0x0000001b03167227 */ /* 0x000fc800078e00ff */
[----:B------:R-:W-:-:S04]  /*07d0*/  IMAD.MOV R22, RZ, RZ, -R22 ;  /* 0x000000ffff167224 */ /* 0x000fc800078e0a16 */
[----:B------:R-:W-:-:S05]  /*07e0*/  IMAD R27, R2, R22, R27 ;  /* 0x00000016021b7224 */ /* 0x000fca00078e021b */
        /* <DEDUP_REMOVED lines=9> */
[----:B--2---:R-:W-:-:S11]  /*0880*/  FFMA R23, R18, R16, R23 ;  /* 0x0000001012177223 */ /* 0x004fd60000000017 */
[----:B------:R-:W-:Y:S05]  /*0890*/  @P0 BRA `(.L_x_7) ;  /* 0x0000000000100947 */ /* 0x000fea0003800000 */
[----:B-1----:R-:W-:-:S04]  /*08a0*/  IMAD.WIDE R16, R25, 0x4, R10 ;  /* 0x0000000419107825 */ /* 0x002fc800078e020a */
[----:B------:R-:W-:Y:S01]  /*08b0*/  VIADD R21, R21, 0x1 ;  /* 0x0000000115157836 */ /* 0x000fe20000000000 */
[----:B------:R0:W-:Y:S02]  /*08c0*/  REDG.E.ADD.F32.FTZ.RN.STRONG.GPU desc[UR8][R16.64], R23 ;  /* 0x00000017100079a6 */ /* 0x0001e4000c12f308 */
[----:B0-----:R-:W-:-:S07]  /*08d0*/  MOV R23, RZ ;  /* 0x000000ff00177202 */ /* 0x001fce0000000f00 */
.L_x_7:
[----:B------:R-:W-:Y:S05]  /*08e0*/  BSYNC.RECONVERGENT B0 ;  /* 0x0000000000007941 */ /* 0x000fea0003800200 */
.L_x_6:
[----:B------:R-:W-:Y:S02]  /*08f0*/  IMAD.IADD R25, R6, 0x1, R21 ;  /* 0x0000000106197824 */ /* 0x000fe400078e0215 */
[----:B------:R-:W-:-:S04]  /*0900*/  IMAD.WIDE R16, R27, 0x4, R14 ;  /* 0x000000041b107825 */ /* 0x000fc800078e020e */
[----:B------:R-:W-:Y:S02]  /*0910*/  IMAD R19, R25, R0, R27 ;  /* 0x0000000019137224 */ /* 0x000fe400078e021b */
[----:B------:R-:W2:Y:S02]  /*0920*/  LDG.E R16, desc[UR8][R16.64] ;  /* 0x0000000810107981 */ /* 0x000ea4000c1e1900 */
[----:B------:R-:W-:-:S06]  /*0930*/  IMAD.WIDE R18, R19, 0x4, R12 ;  /* 0x0000000413127825 */ /* 0x000fcc00078e020c */
[----:B------:R-:W2:Y:S01]  /*0940*/  LDG.E R18, desc[UR8][R18.64] ;  /* 0x0000000812127981 */ /* 0x000ea2000c1e1900 */
[----:B------:R-:W-:-:S05]  /*0950*/  IABS R27, R8 ;  /* 0x00000008001b7213 */ /* 0x000fca0000000000 */
[----:B------:R-:W-:-:S05]  /*0960*/  IMAD.HI.U32 R20, R3, R27, RZ ;  /* 0x0000001b03147227 */ /* 0x000fca00078e00ff */
[----:B------:R-:W-:-:S05]  /*0970*/  IADD3 R20, PT, PT, -R20, RZ, RZ ;  /* 0x000000ff14147210 */ /* 0x000fca0007ffe1ff */
[----:B------:R-:W-:-:S05]  /*0980*/  IMAD R27, R2, R20, R27 ;  /* 0x00000014021b7224 */ /* 0x000fca00078e021b */
[----:B------:R-:W-:Y:S02]  /*0990*/  ISETP.GT.U32.AND P0, PT, R4, R27, PT ;  /* 0x0000001b0400720c */ /* 0x000fe40003f04070 */
[----:B------:R-:W-:-:S11]  /*09a0*/  ISETP.GE.AND P2, PT, R8, RZ, PT ;  /* 0x000000ff0800720c */ /* 0x000fd60003f46270 */
[----:B------:R-:W-:-:S05]  /*09b0*/  @!P0 IMAD.IADD R27, R27, 0x1, -R2 ;  /* 0x000000011b1b8824 */ /* 0x000fca00078e0a02 */
[----:B------:R-:W-:-:S13]  /*09c0*/  ISETP.GT.U32.AND P0, PT, R4, R27, PT ;  /* 0x0000001b0400720c */ /* 0x000fda0003f04070 */
[----:B------:R-:W-:-:S05]  /*09d0*/  @!P0 IADD3 R27, PT, PT, R27, -R2, RZ ;  /* 0x800000021b1b8210 */ /* 0x000fca0007ffe0ff */
[----:B------:R-:W-:-:S05]  /*09e0*/  @!P2 IMAD.MOV R27, RZ, RZ, -R27 ;  /* 0x000000ffff1ba224 */ /* 0x000fca00078e0a1b */
[----:B------:R-:W-:-:S04]  /*09f0*/  SEL R27, R5, R27, !P1 ;  /* 0x0000001b051b7207 */ /* 0x000fc80004800000 */
[----:B------:R-:W-:Y:S01]  /*0a00*/  ISETP.NE.AND P0, PT, R27, RZ, PT ;  /* 0x000000ff1b00720c */ /* 0x000fe20003f05270 */
[----:B------:R-:W-:Y:S01]  /*0a10*/  BSSY.RECONVERGENT B0, `(.L_x_8) ;  /* 0x0000007000007945 */ /* 0x000fe20003800200 */
[----:B--2---:R-:W-:-:S11]  /*0a20*/  FFMA R23, R18, R16, R23 ;  /* 0x0000001012177223 */ /* 0x004fd60000000017 */
[----:B------:R-:W-:Y:S05]  /*0a30*/  @P0 BRA `(.L_x_9) ;  /* 0x0000000000100947 */ /* 0x000fea0003800000 */
[----:B-1----:R-:W-:Y:S01]  /*0a40*/  IMAD.WIDE R16, R25, 0x4, R10 ;  /* 0x0000000419107825 */ /* 0x002fe200078e020a */
[----:B------:R-:W-:-:S04]  /*0a50*/  IADD3 R21, PT, PT, R21, 0x1, RZ ;  /* 0x0000000115157810 */ /* 0x000fc80007ffe0ff */
[----:B------:R0:W-:Y:S02]  /*0a60*/  REDG.E.ADD.F32.FTZ.RN.STRONG.GPU desc[UR8][R16.64], R23 ;  /* 0x00000017100079a6 */ /* 0x0001e4000c12f308 */
[----:B0-----:R-:W-:-:S07]  /*0a70*/  IMAD.MOV.U32 R23, RZ, RZ, RZ ;  /* 0x000000ffff177224 */ /* 0x001fce00078e00ff */
.L_x_9:
[----:B------:R-:W-:Y:S05]  /*0a80*/  BSYNC.RECONVERGENT B0 ;  /* 0x0000000000007941 */ /* 0x000fea0003800200 */
.L_x_8:
[----:B------:R-:W-:Y:S01]  /*0a90*/  IADD3 R19, PT, PT, R6, R21, RZ ;  /* 0x0000001506137210 */ /* 0x000fe20007ffe0ff */
[----:B------:R-:W-:-:S04]  /*0aa0*/  IMAD.WIDE R16, R27, 0x4, R14 ;  /* 0x000000041b107825 */ /* 0x000fc800078e020e */
[----:B------:R-:W-:Y:S02]  /*0ab0*/  IMAD R19, R19, R0, R27 ;  /* 0x0000000013137224 */ /* 0x000fe400078e021b */
[----:B------:R-:W2:Y:S02]  /*0ac0*/  LDG.E R16, desc[UR8][R16.64] ;  /* 0x0000000810107981 */ /* 0x000ea4000c1e1900 */
[----:B------:R-:W-:-:S06]  /*0ad0*/  IMAD.WIDE R18, R19, 0x4, R12 ;  /* 0x0000000413127825 */ /* 0x000fcc00078e020c */
[----:B------:R-:W2:Y:S01]  /*0ae0*/  LDG.E R18, desc[UR8][R18.64] ;  /* 0x0000000812127981 */ /* 0x000ea2000c1e1900 */
[----:B------:R-:W-:-:S04]  /*0af0*/  UIADD3 UR5, UPT, UPT, UR5, 0x4, URZ ;  /* 0x0000000405057890 */ /* 0x000fc8000fffe0ff */
[----:B------:R-:W-:Y:S01]  /*0b00*/  UISETP.NE.AND UP0, UPT, UR5, URZ, UPT ;  /* 0x000000ff0500728c */ /* 0x000fe2000bf05270 */
[----:B------:R-:W-:Y:S01]  /*0b10*/  VIADD R9, R9, 0x4 ;  /* 0x0000000409097836 */ /* 0x000fe20000000000 */
[----:B------:R-:W-:Y:S01]  /*0b20*/  IADD3 R8, PT, PT, R8, 0x4, RZ ;  /* 0x0000000408087810 */ /* 0x000fe20007ffe0ff */
[----:B--2---:R-:W-:-:S06]  /*0b30*/  FFMA R20, R18, R16, R23 ;  /* 0x0000001012147223 */ /* 0x004fcc0000000017 */
[----:B------:R-:W-:Y:S05]  /*0b40*/  BRA.U UP0, `(.L_x_10) ;  /* 0xfffffff900047547 */ /* 0x000fea000b83ffff */
.L_x_1:
[----:B------:R-:W-:-:S09]  /*0b50*/  UISETP.NE.AND UP0, UPT, UR6, URZ, UPT ;  /* 0x000000ff0600728c */ /* 0x000fd2000bf05270 */
[----:B------:R-:W-:Y:S05]  /*0b60*/  BRA.U !UP0, `(.L_x_0) ;  /* 0x0000000508947547 */ /* 0x000fea000b800000 */
[----:B------:R-:W-:-:S09]  /*0b70*/  UISETP.NE.AND UP0, UPT, UR6, 0x1, UPT ;  /* 0x000000010600788c */ /* 0x000fd2000bf05270 */
[----:B------:R-:W-:Y:S05]  /*0b80*/  BRA.U !UP0, `(.L_x_11) ;  /* 0x0000000108f87547 */ /* 0x000fea000b800000 */
[----:B------:R-:W-:Y:S01]  /*0b90*/  VIADD R16, R7, UR4 ;  /* 0x0000000407107c36 */ /* 0x000fe20008000000 */
[----:B-1----:R-:W0:Y:S01]  /*0ba0*/  LDC.64 R10, c[0x0][0x380] ;  /* 0x0000e000ff0a7b82 */ /* 0x002e220000000a00 */
[----:B------:R-:W-:Y:S03]  /*0bb0*/  BSSY.RECONVERGENT B0, `(.L_x_12) ;  /* 0x0000017000007945 */ /* 0x000fe60003800200 */
[----:B------:R-:W-:Y:S02]  /*0bc0*/  IABS R9, R16 ;  /* 0x0000001000097213 */ /* 0x000fe40000000000 */
[----:B------:R-:W-:-:S03]  /*0bd0*/  ISETP.GE.AND P2, PT, R16, RZ, PT ;  /* 0x000000ff1000720c */ /* 0x000fc60003f46270 */
[----:B------:R-:W-:-:S05]  /*0be0*/  IMAD.HI.U32 R8, R3, R9, RZ ;  /* 0x0000000903087227 */ /* 0x000fca00078e00ff */
[----:B------:R-:W-:-:S05]  /*0bf0*/  IADD3 R8, PT, PT, -R8, RZ, RZ ;  /* 0x000000ff08087210 */ /* 0x000fca0007ffe1ff */
[----:B------:R-:W-:-:S05]  /*0c00*/  IMAD R9, R2, R8, R9 ;  /* 0x0000000802097224 */ /* 0x000fca00078e0209 */
[----:B------:R-:W-:-:S13]  /*0c10*/  ISETP.GT.U32.AND P0, PT, R4, R9, PT ;  /* 0x000000090400720c */ /* 0x000fda0003f04070 */
[----:B------:R-:W-:-:S05]  /*0c20*/  @!P0 IMAD.IADD R9, R9, 0x1, -R2 ;  /* 0x0000000109098824 */ /* 0x000fca00078e0a02 */
[----:B------:R-:W-:-:S13]  /*0c30*/  ISETP.GT.U32.AND P0, PT, R4, R9, PT ;  /* 0x000000090400720c */ /* 0x000fda0003f04070 */
[----:B------:R-:W-:-:S05]  /*0c40*/  @!P0 IADD3 R9, PT, PT, R9, -R2, RZ ;  /* 0x8000000209098210 */ /* 0x000fca0007ffe0ff */
[----:B------:R-:W-:Y:S02]  /*0c50*/  IMAD.MOV.U32 R12, RZ, RZ, R9 ;  /* 0x000000ffff0c7224 */ /* 0x000fe400078e0009 */
[----:B------:R-:W1:Y:S03]  /*0c60*/  LDC.64 R8, c[0x0][0x388] ;  /* 0x0000e200ff087b82 */ /* 0x000e660000000a00 */
[----:B------:R-:W-:-:S04]  /*0c70*/  @!P2 IADD3 R12, PT, PT, -R12, RZ, RZ ;  /* 0x000000ff0c0ca210 */ /* 0x000fc80007ffe1ff */
[----:B------:R-:W-:-:S04]  /*0c80*/  SEL R19, R5, R12, !P1 ;  /* 0x0000000c05137207 */ /* 0x000fc80004800000 */
[----:B------:R-:W-:-:S04]  /*0c90*/  ISETP.NE.AND P0, PT, R19, RZ, PT ;  /* 0x000000ff1300720c */ /* 0x000fc80003f05270 */
[----:B------:R-:W-:-:S13]  /*0ca0*/  ISETP.EQ.OR P0, PT, RZ, UR4, P0 ;  /* 0x00000004ff007c0c */ /* 0x000fda0008702670 */
[----:B0-----:R-:W-:Y:S05]  /*0cb0*/  @P0 BRA `(.L_x_13) ;  /* 0x0000000000180947 */ /* 0x001fea0003800000 */
[----:B------:R-:W0:Y:S01]  /*0cc0*/  LDC.64 R12, c[0x0][0x390] ;  /* 0x0000e400ff0c7b82 */ /* 0x000e220000000a00 */
[----:B------:R-:W-:Y:S01]  /*0cd0*/  IMAD.IADD R15, R6, 0x1, R21 ;  /* 0x00000001060f7824 */ /* 0x000fe200078e0215 */
[----:B------:R-:W-:-:S03]  /*0ce0*/  IADD3 R21, PT, PT, R21, 0x1, RZ ;  /* 0x0000000115157810 */ /* 0x000fc60007ffe0ff */
[----:B0-----:R-:W-:-:S05]  /*0cf0*/  IMAD.WIDE R12, R15, 0x4, R12 ;  /* 0x000000040f0c7825 */ /* 0x001fca00078e020c */
[----:B------:R0:W-:Y:S02]  /*0d00*/  REDG.E.ADD.F32.FTZ.RN.STRONG.GPU desc[UR8][R12.64], R20 ;  /* 0x000000140c0079a6 */ /* 0x0001e4000c12f308 */
[----:B0-----:R-:W-:-:S07]  /*0d10*/  IMAD.MOV.U32 R20, RZ, RZ, RZ ;  /* 0x000000ffff147224 */ /* 0x001fce00078e00ff */
.L_x_13:
[----:B------:R-:W-:Y:S05]  /*0d20*/  BSYNC.RECONVERGENT B0 ;  /* 0x0000000000007941 */ /* 0x000fea0003800200 */
.L_x_12:
[----:B------:R-:W-:Y:S01]  /*0d30*/  IADD3 R17, PT, PT, R6, R21, RZ ;  /* 0x0000001506117210 */ /* 0x000fe20007ffe0ff */
[----:B-1----:R-:W-:-:S04]  /*0d40*/  IMAD.WIDE R12, R19, 0x4, R8 ;  /* 0x00000004130c7825 */ /* 0x002fc800078e0208 */
[----:B------:R-:W-:Y:S02]  /*0d50*/  IMAD R15, R17, R0, R19 ;  /* 0x00000000110f7224 */ /* 0x000fe400078e0213 */
[----:B------:R-:W2:Y:S02]  /*0d60*/  LDG.E R12, desc[UR8][R12.64] ;  /* 0x000000080c0c7981 */ /* 0x000ea4000c1e1900 */
[----:B------:R-:W-:-:S06]  /*0d70*/  IMAD.WIDE R14, R15, 0x4, R10 ;  /* 0x000000040f0e7825 */ /* 0x000fcc00078e020a */
[----:B------:R-:W2:Y:S01]  /*0d80*/  LDG.E R15, desc[UR8][R14.64] ;  /* 0x000000080e0f7981 */ /* 0x000ea2000c1e1900 */
[----:B------:R-:W-:-:S05]  /*0d90*/  VIADD R16, R16, 0x1 ;  /* 0x0000000110107836 */ /* 0x000fca0000000000 */
        /* <DEDUP_REMOVED lines=15> */
[----:B------:R-:W0:Y:S01]  /*0e90*/  LDC.64 R12, c[0x0][0x390] ;  /* 0x0000e400ff0c7b82 */ /* 0x000e220000000a00 */
[----:B------:R-:W-:Y:S01]  /*0ea0*/  IADD3 R21, PT, PT, R21, 0x1, RZ ;  /* 0x0000000115157810 */ /* 0x000fe20007ffe0ff */
[----:B0-----:R-:W-:-:S05]  /*0eb0*/  IMAD.WIDE R12, R17, 0x4, R12 ;  /* 0x00000004110c7825 */ /* 0x001fca00078e020c */
[----:B------:R0:W-:Y:S02]  /*0ec0*/  REDG.E.ADD.F32.FTZ.RN.STRONG.GPU desc[UR8][R12.64], R15 ;  /* 0x0000000f0c0079a6 */ /* 0x0001e4000c12f308 */
[----:B0-----:R-:W-:-:S07]  /*0ed0*/  IMAD.MOV.U32 R15, RZ, RZ, RZ ;  /* 0x000000ffff0f7224 */ /* 0x001fce00078e00ff */
.L_x_15:
[----:B------:R-:W-:Y:S05]  /*0ee0*/  BSYNC.RECONVERGENT B0 ;  /* 0x0000000000007941 */ /* 0x000fea0003800200 */
.L_x_14:
[----:B------:R-:W-:Y:S01]  /*0ef0*/  IADD3 R13, PT, PT, R6, R21, RZ ;  /* 0x00000015060d7210 */ /* 0x000fe20007ffe0ff */
[----:B------:R-:W-:-:S04]  /*0f00*/  IMAD.WIDE R8, R19, 0x4, R8 ;  /* 0x0000000413087825 */ /* 0x000fc800078e0208 */
[----:B------:R-:W-:Y:S02]  /*0f10*/  IMAD R13, R13, R0, R19 ;  /* 0x000000000d0d7224 */ /* 0x000fe400078e0213 */
[----:B------:R-:W2:Y:S02]  /*0f20*/  LDG.E R8, desc[UR8][R8.64] ;  /* 0x0000000808087981 */ /* 0x000ea4000c1e1900 */
[----:B------:R-:W-:-:S06]  /*0f30*/  IMAD.WIDE R10, R13, 0x4, R10 ;  /* 0x000000040d0a7825 */ /* 0x000fcc00078e020a */
[----:B------:R-:W2:Y:S01]  /*0f40*/  LDG.E R10, desc[UR8][R10.64] ;  /* 0x000000080a0a7981 */ /* 0x000ea2000c1e1900 */
[----:B------:R-:W-:Y:S01]  /*0f50*/  UIADD3 UR4, UPT, UPT, UR4, 0x2, URZ ;  /* 0x0000000204047890 */ /* 0x000fe2000fffe0ff */
[----:B--2---:R-:W-:-:S11]  /*0f60*/  FFMA R20, R10, R8, R15 ;  /* 0x000000080a147223 */ /* 0x004fd6000000000f */
.L_x_11:
[----:B------:R-:W0:Y:S02]  /*0f70*/  LDCU UR5, c[0x0][0x39c] ;  /* 0x00007380ff0577ac */ /* 0x000e240008000800 */
[----:B0-----:R-:W-:-:S04]  /*0f80*/  ULOP3.LUT UR5, UR5, 0x1, URZ, 0xc0, !UPT ;  /* 0x0000000105057892 */ /* 0x001fc8000f8ec0ff */
[----:B------:R-:W-:-:S09]  /*0f90*/  UISETP.NE.U32.AND UP0, UPT, UR5, 0x1, UPT ;  /* 0x000000010500788c */ /* 0x000fd2000bf05070 */
[----:B------:R-:W-:Y:S05]  /*0fa0*/  BRA.U UP0, `(.L_x_0) ;  /* 0x0000000100847547 */ /* 0x000fea000b800000 */
[----:B------:R-:W-:Y:S01]  /*0fb0*/  VIADD R7, R7, UR4 ;  /* 0x0000000407077c36 */ /* 0x000fe20008000000 */
[----:B------:R-:W-:Y:S04]  /*0fc0*/  BSSY.RECONVERGENT B0, `(.L_x_16) ;  /* 0x0000018000007945 */ /* 0x000fe80003800200 */
[----:B------:R-:W-:Y:S02]  /*0fd0*/  IABS R8, R7 ;  /* 0x0000000700087213 */ /* 0x000fe40000000000 */
[----:B------:R-:W-:-:S03]  /*0fe0*/  ISETP.GE.AND P2, PT, R7, RZ, PT ;  /* 0x000000ff0700720c */ /* 0x000fc60003f46270 */
[----:B------:R-:W-:-:S05]  /*0ff0*/  IMAD.HI.U32 R3, R3, R8, RZ ;  /* 0x0000000803037227 */ /* 0x000fca00078e00ff */
[----:B------:R-:W-:-:S05]  /*1000*/  IADD3 R3, PT, PT, -R3, RZ, RZ ;  /* 0x000000ff03037210 */ /* 0x000fca0007ffe1ff */
[----:B------:R-:W-:Y:S02]  /*1010*/  IMAD R3, R2, R3, R8 ;  /* 0x0000000302037224 */ /* 0x000fe400078e0208 */
[----:B------:R-:W0:Y:S03]  /*1020*/  LDC.64 R8, c[0x0][0x388] ;  /* 0x0000e200ff087b82 */ /* 0x000e260000000a00 */
[----:B------:R-:W-:-:S13]  /*1030*/  ISETP.GT.U32.AND P0, PT, R4, R3, PT ;  /* 0x000000030400720c */ /* 0x000fda0003f04070 */
[----:B------:R-:W-:-:S05]  /*1040*/  @!P0 IMAD.IADD R3, R3, 0x1, -R2 ;  /* 0x0000000103038824 */ /* 0x000fca00078e0a02 */
[----:B------:R-:W-:-:S13]  /*1050*/  ISETP.GT.U32.AND P0, PT, R4, R3, PT ;  /* 0x000000030400720c */ /* 0x000fda0003f04070 */
[----:B------:R-:W-:-:S05]  /*1060*/  @!P0 IADD3 R3, PT, PT, R3, -R2, RZ ;  /* 0x8000000203038210 */ /* 0x000fca0007ffe0ff */
[----:B------:R-:W-:Y:S02]  /*1070*/  IMAD.MOV.U32 R4, RZ, RZ, R3 ;  /* 0x000000ffff047224 */ /* 0x000fe400078e0003 */
[----:B------:R-:W2:Y:S03]  /*1080*/  LDC.64 R2, c[0x0][0x380] ;  /* 0x0000e000ff027b82 */ /* 0x000ea60000000a00 */
[----:B------:R-:W-:-:S04]  /*1090*/  @!P2 IADD3 R4, PT, PT, -R4, RZ, RZ ;  /* 0x000000ff0404a210 */ /* 0x000fc80007ffe1ff */
[----:B-1----:R-:W-:-:S04]  /*10a0*/  SEL R11, R5, R4, !P1 ;  /* 0x00000004050b7207 */ /* 0x002fc80004800000 */
        /* <DEDUP_REMOVED lines=9> */
.L_x_17:
[----:B------:R-:W-:Y:S05]  /*1140*/  BSYNC.RECONVERGENT B0 ;  /* 0x0000000000007941 */ /* 0x000fea0003800200 */
.L_x_16:
[----:B------:R-:W-:Y:S01]  /*1150*/  IADD3 R7, PT, PT, R6, R21, RZ ;  /* 0x0000001506077210 */ /* 0x000fe20007ffe0ff */
[----:B------:R-:W-:-:S04]  /*1160*/  IMAD.WIDE R4, R11, 0x4, R8 ;  /* 0x000000040b047825 */ /* 0x000fc800078e0208 */
[----:B------:R-:W-:Y:S02]  /*1170*/  IMAD R7, R7, R0, R11 ;  /* 0x0000000007077224 */ /* 0x000fe400078e020b */
[----:B------:R-:W3:Y:S02]  /*1180*/  LDG.E R4, desc[UR8][R4.64] ;  /* 0x0000000804047981 */ /* 0x000ee4000c1e1900 */
[----:B--2---:R-:W-:-:S06]  /*1190*/  IMAD.WIDE R2, R7, 0x4, R2 ;  /* 0x0000000407027825 */ /* 0x004fcc00078e0202 */
[----:B------:R-:W3:Y:S02]  /*11a0*/  LDG.E R3, desc[UR8][R2.64] ;  /* 0x0000000802037981 */ /* 0x000ee4000c1e1900 */
[----:B---3--:R-:W-:-:S07]  /*11b0*/  FFMA R20, R3, R4, R20 ;  /* 0x0000000403147223 */ /* 0x008fce0000000014 */
.L_x_0:
[----:B------:R-:W0:Y:S01]  /*11c0*/  LDC.64 R2, c[0x0][0x390] ;  /* 0x0000e400ff027b82 */ /* 0x000e220000000a00 */
[----:B------:R-:W-:-:S05]  /*11d0*/  IADD3 R21, PT, PT, R6, R21, RZ ;  /* 0x0000001506157210 */ /* 0x000fca0007ffe0ff */
[----:B0-----:R-:W-:-:S05]  /*11e0*/  IMAD.WIDE R2, R21, 0x4, R2 ;  /* 0x0000000415027825 */ /* 0x001fca00078e0202 */
[----:B------:R-:W-:Y:S01]  /*11f0*/  REDG.E.ADD.F32.FTZ.RN.STRONG.GPU desc[UR8][R2.64], R20 ;  /* 0x00000014020079a6 */ /* 0x000fe2000c12f308 */
[----:B------:R-:W-:Y:S05]  /*1200*/  EXIT ;  /* 0x000000000000794d */ /* 0x000fea0003800000 */
.L_x_18:
[----:B------:R-:W-:-:S00]  /*1210*/  BRA `(.L_x_18) ;  /* 0xfffffffc00fc7947 */ /* 0x000fc0000383ffff */
[----:B------:R-:W-:-:S00]  /*1220*/  NOP ;  /* 0x0000000000007918 */ /* 0x000fc00000000000 */
        /* <DEDUP_REMOVED lines=13> */
.L_x_28:


//--------------------- .text._Z11init_kernelPfP17curandStateXORWOWji --------------------------
	.section	.text._Z11init_kernelPfP17curandStateXORWOWji,"ax",@progbits
	.align	128
        .global         _Z11init_kernelPfP17curandStateXORWOWji
        .type           _Z11init_kernelPfP17curandStateXORWOWji,@function
        .size           _Z11init_kernelPfP17curandStateXORWOWji,(.L_x_29 - _Z11init_kernelPfP17curandStateXORWOWji)
        .other          _Z11init_kernelPfP17curandStateXORWOWji,@"STO_CUDA_ENTRY STV_DEFAULT"
_Z11init_kernelPfP17curandStateXORWOWji:
.text._Z11init_kernelPfP17curandStateXORWOWji:
[----:B------:R-:W-:Y:S08]  /*0000*/  LDC R1, c[0x0][0x37c] ;  /* 0x0000df00ff017b82 */ /* 0x000ff00000000800 */
[----:B------:R-:W0:Y:S01]  /*0010*/  LDC R2, c[0x0][0x390] ;  /* 0x0000e400ff027b82 */ /* 0x000e220000000800 */
[----:B------:R-:W1:Y:S01]  /*0020*/  S2R R0, SR_TID.X ;  /* 0x0000000000007919 */ /* 0x000e620000002100 */
[----:B------:R-:W2:Y:S01]  /*0030*/  LDCU.64 UR4, c[0x0][0x358] ;  /* 0x00006b00ff0477ac */ /* 0x000ea20008000a00 */
[----:B------:R-:W-:Y:S01]  /*0040*/  IMAD.MOV.U32 R15, RZ, RZ, -0x75bd8fc ;  /* 0xf8a42704ff0f7424 */ /* 0x000fe200078e00ff */
[----:B------:R-:W-:Y:S01]  /*0050*/  BSSY.RECONVERGENT B0, `(.L_x_19) ;  /* 0x00000ee000007945 */ /* 0x000fe20003800200 */
[----:B------:R-:W-:-:S02]  /*0060*/  IMAD.MOV.U32 R12, RZ, RZ, -0x23270784 ;  /* 0xdcd8f87cff0c7424 */ /* 0x000fc400078e00ff */
[----:B------:R-:W-:Y:S01]  /*0070*/  IMAD.MOV.U32 R5, RZ, RZ, -0x75bd8fc ;  /* 0xf8a42704ff057424 */ /* 0x000fe200078e00ff */
[----:B------:R-:W1:Y:S08]  /*0080*/  S2UR UR6, SR_CTAID.X ;  /* 0x00000000000679c3 */ /* 0x000e700000002500 */
[----:B------:R-:W1:Y:S08]  /*0090*/  LDC R3, c[0x0][0x360] ;  /* 0x0000d800ff037b82 */ /* 0x000e700000000800 */
[----:B------:R-:W3:Y:S01]  /*00a0*/  LDC.64 R8, c[0x0][0x388] ;  /* 0x0000e200ff087b82 */ /* 0x000ee20000000a00 */
[----:B0-----:R-:W-:-:S05]  /*00b0*/  LOP3.LUT R2, R2, 0xaad26b49, RZ, 0x3c, !PT ;  /* 0xaad26b4902027812 */ /* 0x001fca00078e3cff */
[----:B------:R-:W-:-:S04]  /*00c0*/  IMAD R2, R2, 0x4182bed5, RZ ;  /* 0x4182bed502027824 */ /* 0x000fc800078e02ff */
[C---:B------:R-:W-:Y:S01]  /*00d0*/  VIADD R6, R2.reuse, 0xd9f6dc18 ;  /* 0xd9f6dc1802067836 */ /* 0x040fe20000000000 */
[C---:B------:R-:W-:Y:S01]  /*00e0*/  LOP3.LUT R4, R2.reuse, 0x159a55e5, RZ, 0x3c, !PT ;  /* 0x159a55e502047812 */ /* 0x040fe200078e3cff */
[C---:B------:R-:W-:Y:S02]  /*00f0*/  VIADD R7, R2.reuse, 0x75bcd15 ;  /* 0x075bcd1502077836 */ /* 0x040fe40000000000 */
[----:B-1----:R-:W-:Y:S02]  /*0100*/  IMAD R0, R3, UR6, R0 ;  /* 0x0000000603007c24 */ /* 0x002fe4000f8e0200 */
[----:B------:R-:W-:Y:S02]  /*0110*/  VIADD R3, R2, 0x583f19 ;  /* 0x00583f1902037836 */ /* 0x000fe40000000000 */
[----:B------:R-:W-:Y:S01]  /*0120*/  IMAD.MOV.U32 R14, RZ, RZ, R4 ;  /* 0x000000ffff0e7224 */ /* 0x000fe200078e0004 */
[C---:B------:R-:W-:Y:S01]  /*0130*/  ISETP.NE.AND P0, PT, R0.reuse, RZ, PT ;  /* 0x000000ff0000720c */ /* 0x040fe20003f05270 */
[----:B------:R-:W-:Y:S01]  /*0140*/  IMAD.MOV.U32 R13, RZ, RZ, R3 ;  /* 0x000000ffff0d7224 */ /* 0x000fe200078e0003 */
[----:B------:R-:W-:Y:S01]  /*0150*/  SHF.R.S32.HI R10, RZ, 0x1f, R0 ;  /* 0x0000001fff0a7819 */ /* 0x000fe20000011400 */
[----:B---3--:R-:W-:-:S04]  /*0160*/  IMAD.WIDE R8, R0, 0x30, R8 ;  /* 0x0000003000087825 */ /* 0x008fc800078e0208 */
[----:B------:R-:W-:Y:S01]  /*0170*/  IMAD.MOV.U32 R2, RZ, RZ, -0x23270784 ;  /* 0xdcd8f87cff027424 */ /* 0x000fe200078e00ff */
[----:B--2---:R0:W-:Y:S04]  /*0180*/  STG.E.64 desc[UR4][R8.64], R6 ;  /* 0x0000000608007986 */ /* 0x0041e8000c101b04 */
[----:B------:R0:W-:Y:S04]  /*0190*/  STG.E.64 desc[UR4][R8.64+0x8], R14 ;  /* 0x0000080e08007986 */ /* 0x0001e8000c101b04 */
[----:B------:R0:W-:Y:S01]  /*01a0*/  STG.E.64 desc[UR4][R8.64+0x10], R12 ;  /* 0x0000100c08007986 */ /* 0x0001e2000c101b04 */
[----:B------:R-:W-:Y:S05]  /*01b0*/  @!P0 BRA `(.L_x_20) ;  /* 0x0000000c005c8947 */ /* 0x000fea0003800000 */
[----:B0-----:R-:W-:Y:S02]  /*01c0*/  IMAD.MOV.U32 R6, RZ, RZ, R10 ;  /* 0x000000ffff067224 */ /* 0x001fe400078e000a */
[----:B------:R-:W-:Y:S02]  /*01d0*/  IMAD.MOV.U32 R12, RZ, RZ, RZ ;  /* 0x000000ffff0c7224 */ /* 0x000fe400078e00ff */
[----:B------:R-:W-:Y:S02]  /*01e0*/  IMAD.MOV.U32 R13, RZ, RZ, R0 ;  /* 0x000000ffff0d7224 */ /* 0x000fe400078e0000 */
[----:B------:R-:W-:Y:S02]  /*01f0*/  IMAD.MOV.U32 R5, RZ, RZ, -0x75bd8fc ;  /* 0xf8a42704ff057424 */ /* 0x000fe400078e00ff */
[----:B------:R-:W-:-:S07]  /*0200*/  IMAD.MOV.U32 R2, RZ, RZ, -0x23270784 ;  /* 0xdcd8f87cff027424 */ /* 0x000fce00078e00ff */
.L_x_26:
[----:B------:R-:W-:Y:S01]  /*0210*/  LOP3.LUT R8, R13, 0x3, RZ, 0xc0, !PT ;  /* 0x000000030d087812 */ /* 0x000fe200078ec0ff */
[----:B------:R-:W-:Y:S03]  /*0220*/  BSSY.RECONVERGENT B1, `(.L_x_21) ;  /* 0x00000ca000017945 */ /* 0x000fe60003800200 */
[----:B------:R-:W-:-:S04]  /*0230*/  ISETP.NE.U32.AND P0, PT, R8, RZ, PT ;  /* 0x000000ff0800720c */ /* 0x000fc80003f05070 */
[----:B------:R-:W-:-:S13]  /*0240*/  ISETP.NE.AND.EX P0, PT, RZ, RZ, PT, P0 ;  /* 0x000000ffff00720c */ /* 0x000fda0003f05300 */
[----:B0-----:R-:W-:Y:S05]  /*0250*/  @!P0 BRA `(.L_x_22) ;  /* 0x0000000c00188947 */ /* 0x001fea0003800000 */
[----:B------:R-:W0:Y:S01]  /*0260*/  LDC.64 R8, c[0x4][RZ] ;  /* 0x01000000ff087b82 */ /* 0x000e220000000a00 */
[----:B------:R-:W-:Y:S02]  /*0270*/  IMAD.MOV.U32 R14, RZ, RZ, RZ ;  /* 0x000000ffff0e7224 */ /* 0x000fe400078e00ff */
[----:B0-----:R-:W-:-:S07]  /*0280*/  IMAD.WIDE.U32 R8, R12, 0xc80, R8 ;  /* 0x00000c800c087825 */ /* 0x001fce00078e0008 */
.L_x_25:
[----:B------:R-:W-:Y:S01]  /*0290*/  IMAD.MOV.U32 R15, RZ, RZ, RZ ;  /* 0x000000ffff0f7224 */ /* 0x000fe200078e00ff */
[----:B0-----:R-:W-:Y:S02]  /*02a0*/  CS2R R2, SRZ ;  /* 0x0000000000027805 */ /* 0x001fe4000001ff00 */
[----:B------:R-:W-:Y:S01]  /*02b0*/  CS2R R4, SRZ ;  /* 0x0000000000047805 */ /* 0x000fe2000001ff00 */
[----:B------:R-:W-:-:S07]  /*02c0*/  IMAD.MOV.U32 R7, RZ, RZ, RZ ;  /* 0x000000ffff077224 */ /* 0x000fce00078e00ff */
.L_x_24:
[----:B------:R-:W0:Y:S02]  /*02d0*/  LDC.64 R10, c[0x0][0x388] ;  /* 0x0000e200ff0a7b82 */ /* 0x000e240000000a00 */
[----:B0-----:R-:W-:-:S04]  /*02e0*/  IMAD.WIDE R10, R0, 0x30, R10 ;  /* 0x00000030000a7825 */ /* 0x001fc800078e020a */
[----:B------:R-:W-:-:S05]  /*02f0*/  IMAD.WIDE.U32 R10, R15, 0x4, R10 ;  /* 0x000000040f0a7825 */ /* 0x000fca00078e000a */
[----:B------:R0:W5:Y:S01]  /*0300*/  LDG.E R16, desc[UR4][R10.64+0x4] ;  /* 0x000004040a107981 */ /* 0x000162000c1e1900 */
[----:B------:R-:W-:-:S07]  /*0310*/  IMAD.MOV.U32 R17, RZ, RZ, RZ ;  /* 0x000000ffff117224 */ /* 0x000fce00078e00ff */
.L_x_23:
[----:B-----5:R-:W-:Y:S01]  /*0320*/  SHF.R.U32.HI R23, RZ, R17, R16 ;  /* 0x00000011ff177219 */ /* 0x020fe20000011610 */
[----:B0-----:R-:W-:-:S03]  /*0330*/  IMAD.SHL.U32 R10, R15, 0x20, RZ ;  /* 0x000000200f0a7824 */ /* 0x001fc600078e00ff */
[----:B------:R-:W-:Y:S01]  /*0340*/  LOP3.LUT R11, R23, 0x1, RZ, 0xc0, !PT ;  /* 0x00000001170b7812 */ /* 0x000fe200078ec0ff */
[----:B------:R-:W-:-:S03]  /*0350*/  IMAD.IADD R10, R10, 0x1, R17 ;  /* 0x000000010a0a7824 */ /* 0x000fc600078e0211 */
[----:B------:R-:W-:Y:S01]  /*0360*/  ISETP.NE.U32.AND P0, PT, R11, 0x1, PT ;  /* 0x000000010b00780c */ /* 0x000fe20003f05070 */
[----:B------:R-:W-:-:S03]  /*0370*/  IMAD R11, R10, 0x5, RZ ;  /* 0x000000050a0b7824 */ /* 0x000fc600078e02ff */
[----:B------:R-:W-:Y:S01]  /*0380*/  R2P PR, R23, 0x7e ;  /* 0x0000007e17007804 */ /* 0x000fe20000000000 */
[----:B------:R-:W-:-:S08]  /*0390*/  IMAD.WIDE.U32 R10, R11, 0x4, R8 ;  /* 0x000000040b0a7825 */ /* 0x000fd000078e0008 */
[----:B------:R-:W2:Y:S04]  /*03a0*/  @!P0 LDG.E R20, desc[UR4][R10.64+0x10] ;  /* 0x000010040a148981 */ /* 0x000ea8000c1e1900 */
[----:B------:R-:W3:Y:S04]  /*03b0*/  @P1 LDG.E R22, desc[UR4][R10.64+0x24] ;  /* 0x000024040a161981 */ /* 0x000ee8000c1e1900 */
[----:B------:R-:W4:Y:S04]  /*03c0*/  @P2 LDG.E R24, desc[UR4][R10.64+0x38] ;  /* 0x000038040a182981 */ /* 0x000f28000c1e1900 */
[----:B------:R-:W4:Y:S04]  /*03d0*/  @P3 LDG.E R26, desc[UR4][R10.64+0x4c] ;  /* 0x00004c040a1a3981 */ /* 0x000f28000c1e1900 */
[----:B------:R-:W4:Y:S04]  /*03e0*/  @P4 LDG.E R28, desc[UR4][R10.64+0x60] ;  /* 0x000060040a1c4981 */ /* 0x000f28000c1e1900 */
[----:B------:R-:W4:Y:S04]  /*03f0*/  @!P0 LDG.E R18, desc[UR4][R10.64] ;  /* 0x000000040a128981 */ /* 0x000f28000c1e1900 */
[----:B------:R-:W4:Y:S04]  /*0400*/  @!P0 LDG.E R19, desc[UR4][R10.64+0x4] ;  /* 0x000004040a138981 */ /* 0x000f28000c1e1900 */
[----:B------:R-:W4:Y:S04]  /*0410*/  @P5 LDG.E R21, desc[UR4][R10.64+0x74] ;  /* 0x000074040a155981 */ /* 0x000f28000c1e1900 */
[----:B------:R-:W4:Y:S04]  /*0420*/  @P1 LDG.E R25, desc[UR4][R10.64+0x20] ;  /* 0x000020040a191981 */ /* 0x000f28000c1e1900 */
[----:B------:R-:W4:Y:S01]  /*0430*/  @P3 LDG.E R27, desc[UR4][R10.64+0x48] ;  /* 0x000048040a1b3981 */ /* 0x000f22000c1e1900 */
[----:B--2---:R-:W-:-:S03]  /*0440*/  @!P0 LOP3.LUT R3, R3, R20, RZ, 0x3c, !PT ;  /* 0x0000001403038212 */ /* 0x004fc600078e3cff */
[----:B------:R-:W2:Y:S01]  /*0450*/  @P1 LDG.E R20, desc[UR4][R10.64+0x14] ;  /* 0x000014040a141981 */ /* 0x000ea2000c1e1900 */
[----:B---3--:R-:W-:-:S03]  /*0460*/  @P1 LOP3.LUT R3, R3, R22, RZ, 0x3c, !PT ;  /* 0x0000001603031212 */ /* 0x008fc600078e3cff */
[----:B------:R-:W3:Y:S01]  /*0470*/  @P1 LDG.E R22, desc[UR4][R10.64+0x1c] ;  /* 0x00001c040a161981 */ /* 0x000ee2000c1e1900 */
[----:B----4-:R-:W-:-:S03]  /*0480*/  @P2 LOP3.LUT R3, R3, R24, RZ, 0x3c, !PT ;  /* 0x0000001803032212 */ /* 0x010fc600078e3cff */
[----:B------:R-:W4:Y:S01]  /*0490*/  @P2 LDG.E R24, desc[UR4][R10.64+0x28] ;  /* 0x000028040a182981 */ /* 0x000f22000c1e1900 */
[----:B------:R-:W-:-:S03]  /*04a0*/  @P3 LOP3.LUT R3, R3, R26, RZ, 0x3c, !PT ;  /* 0x0000001a03033212 */ /* 0x000fc600078e3cff */
[----:B------:R-:W3:Y:S01]  /*04b0*/  @P6 LDG.E R26, desc[UR4][R10.64+0x88] ;  /* 0x000088040a1a6981 */ /* 0x000ee2000c1e1900 */
[----:B------:R-:W-:Y:S02]  /*04c0*/  @P4 LOP3.LUT R3, R3, R28, RZ, 0x3c, !PT ;  /* 0x0000001c03034212 */ /* 0x000fe400078e3cff */
[----:B------:R-:W-:Y:S02]  /*04d0*/  @!P0 LOP3.LUT R7, R7, R18, RZ, 0x3c, !PT ;  /* 0x0000001207078212 */ /* 0x000fe400078e3cff */
[----:B------:R-:W3:Y:S01]  /*04e0*/  @!P0 LDG.E R18, desc[UR4][R10.64+0x8] ;  /* 0x000008040a128981 */ /* 0x000ee2000c1e1900 */
[----:B------:R-:W-:-:S03]  /*04f0*/  @!P0 LOP3.LUT R4, R4, R19, RZ, 0x3c, !PT ;  /* 0x0000001304048212 */ /* 0x000fc600078e3cff */
[----:B------:R-:W3:Y:S01]  /*0500*/  @!P0 LDG.E R19, desc[UR4][R10.64+0xc] ;  /* 0x00000c040a138981 */ /* 0x000ee2000c1e1900 */
[----:B------:R-:W-:-:S03]  /*0510*/  @P5 LOP3.LUT R3, R3, R21, RZ, 0x3c, !PT ;  /* 0x0000001503035212 */ /* 0x000fc600078e3cff */
[----:B------:R-:W3:Y:S01]  /*0520*/  @P1 LDG.E R21, desc[UR4][R10.64+0x18] ;  /* 0x000018040a151981 */ /* 0x000ee2000c1e1900 */
[----:B--2---:R-:W-:-:S03]  /*0530*/  @P1 LOP3.LUT R7, R7, R20, RZ, 0x3c, !PT ;  /* 0x0000001407071212 */ /* 0x004fc600078e3cff */
[----:B------:R-:W2:Y:S01]  /*0540*/  @P3 LDG.E R20, desc[UR4][R10.64+0x3c] ;  /* 0x00003c040a143981 */ /* 0x000ea2000c1e1900 */
[----:B----4-:R-:W-:-:S03]  /*0550*/  @P2 LOP3.LUT R7, R7, R24, RZ, 0x3c, !PT ;  /* 0x0000001807072212 */ /* 0x010fc600078e3cff */
[----:B------:R-:W4:Y:S01]  /*0560*/  @P4 LDG.E R24, desc[UR4][R10.64+0x50] ;  /* 0x000050040a184981 */ /* 0x000f22000c1e1900 */
[----:B---3--:R-:W-:-:S03]  /*0570*/  @!P0 LOP3.LUT R5, R5, R18, RZ, 0x3c, !PT ;  /* 0x0000001205058212 */ /* 0x008fc600078e3cff */
[----:B------:R-:W3:Y:S01]  /*0580*/  @P2 LDG.E R18, desc[UR4][R10.64+0x30] ;  /* 0x000030040a122981 */ /* 0x000ee2000c1e1900 */
[----:B------:R-:W-:-:S03]  /*0590*/  @!P0 LOP3.LUT R2, R2, R19, RZ, 0x3c, !PT ;  /* 0x0000001302028212 */ /* 0x000fc600078e3cff */
[----:B------:R-:W3:Y:S01]  /*05a0*/  @P2 LDG.E R19, desc[UR4][R10.64+0x2c] ;  /* 0x00002c040a132981 */ /* 0x000ee2000c1e1900 */
[----:B------:R-:W-:-:S03]  /*05b0*/  @P1 LOP3.LUT R4, R4, R21, RZ, 0x3c, !PT ;  /* 0x0000001504041212 */ /* 0x000fc600078e3cff */
[----:B------:R-:W3:Y:S01]  /*05c0*/  @P2 LDG.E R21, desc[UR4][R10.64+0x34] ;  /* 0x000034040a152981 */ /* 0x000ee2000c1e1900 */
[----:B------:R-:W-:Y:S02]  /*05d0*/  @P1 LOP3.LUT R5, R5, R22, RZ, 0x3c, !PT ;  /* 0x0000001605051212 */ /* 0x000fe400078e3cff */
[----:B------:R-:W-:Y:S01]  /*05e0*/  @P1 LOP3.LUT R2, R2, R25, RZ, 0x3c, !PT ;  /* 0x0000001902021212 */ /* 0x000fe200078e3cff */
[----:B------:R-:W3:Y:S04]  /*05f0*/  @P3 LDG.E R22, desc[UR4][R10.64+0x44] ;  /* 0x000044040a163981 */ /* 0x000ee8000c1e1900 */
[----:B------:R-:W3:Y:S01]  /*0600*/  @P3 LDG.E R25, desc[UR4][R10.64+0x40] ;  /* 0x000040040a193981 */ /* 0x000ee2000c1e1900 */
[----:B--2---:R-:W-:-:S03]  /*0610*/  @P3 LOP3.LUT R7, R7, R20, RZ, 0x3c, !PT ;  /* 0x0000001407073212 */ /* 0x004fc600078e3cff */
[----:B------:R-:W2:Y:S01]  /*0620*/  @P5 LDG.E R20, desc[UR4][R10.64+0x64] ;  /* 0x000064040a145981 */ /* 0x000ea2000c1e1900 */
[----:B----4-:R-:W-:-:S03]  /*0630*/  @P4 LOP3.LUT R7, R7, R24, RZ, 0x3c, !PT ;  /* 0x0000001807074212 */ /* 0x010fc600078e3cff */
[----:B------:R-:W4:Y:S01]  /*0640*/  @P6 LDG.E R24, desc[UR4][R10.64+0x78] ;  /* 0x000078040a186981 */ /* 0x000f22000c1e1900 */
[----:B---3--:R-:W-:-:S03]  /*0650*/  @P2 LOP3.LUT R5, R5, R18, RZ, 0x3c, !PT ;  /* 0x0000001205052212 */ /* 0x008fc600078e3cff */
[----:B------:R-:W3:Y:S01]  /*0660*/  @P4 LDG.E R18, desc[UR4][R10.64+0x58] ;  /* 0x000058040a124981 */ /* 0x000ee2000c1e1900 */
[----:B------:R-:W-:-:S03]  /*0670*/  @P2 LOP3.LUT R4, R4, R19, RZ, 0x3c, !PT ;  /* 0x0000001304042212 */ /* 0x000fc600078e3cff */
[----:B------:R-:W3:Y:S01]  /*0680*/  @P4 LDG.E R19, desc[UR4][R10.64+0x54] ;  /* 0x000054040a134981 */ /* 0x000ee2000c1e1900 */
[----:B------:R-:W-:-:S03]  /*0690*/  @P2 LOP3.LUT R2, R2, R21, RZ, 0x3c, !PT ;  /* 0x0000001502022212 */ /* 0x000fc600078e3cff */
[----:B------:R-:W3:Y:S01]  /*06a0*/  @P4 LDG.E R21, desc[UR4][R10.64+0x5c] ;  /* 0x00005c040a154981 */ /* 0x000ee2000c1e1900 */
[----:B------:R-:W-:Y:S02]  /*06b0*/  @P3 LOP3.LUT R5, R5, R22, RZ, 0x3c, !PT ;  /* 0x0000001605053212 */ /* 0x000fe400078e3cff */
[----:B------:R-:W-:Y:S01]  /*06c0*/  @P3 LOP3.LUT R2, R2, R27, RZ, 0x3c, !PT ;  /* 0x0000001b02023212 */ /* 0x000fe200078e3cff */
[----:B------:R-:W3:Y:S01]  /*06d0*/  @P5 LDG.E R22, desc[UR4][R10.64+0x6c] ;  /* 0x00006c040a165981 */ /* 0x000ee2000c1e1900 */
[----:B------:R-:W-:-:S03]  /*06e0*/  @P3 LOP3.LUT R4, R4, R25, RZ, 0x3c, !PT ;  /* 0x0000001904043212 */ /* 0x000fc600078e3cff */
[----:B------:R-:W3:Y:S04]  /*06f0*/  @P5 LDG.E R25, desc[UR4][R10.64+0x68] ;  /* 0x000068040a195981 */ /* 0x000ee8000c1e1900 */
[----:B------:R-:W3:Y:S01]  /*0700*/  @P5 LDG.E R27, desc[UR4][R10.64+0x70] ;  /* 0x000070040a1b5981 */ /* 0x000ee2000c1e1900 */
[----:B------:R-:W-:Y:S02]  /*0710*/  LOP3.LUT P0, RZ, R23, 0x80, RZ, 0xc0, !PT ;  /* 0x0000008017ff7812 */ /* 0x000fe4000780c0ff */
[----:B--2---:R-:W-:-:S11]  /*0720*/  @P5 LOP3.LUT R7, R7, R20, RZ, 0x3c, !PT ;  /* 0x0000001407075212 */ /* 0x004fd600078e3cff */
        /* <DEDUP_REMOVED lines=15> */
[----:B------:R-:W-:Y:S02]  /*0820*/  @P6 LOP3.LUT R3, R3, R26, RZ, 0x3c, !PT ;  /* 0x0000001a03036212 */ /* 0x000fe400078e3cff */
[----:B--2---:R-:W-:Y:S02]  /*0830*/  @P0 LOP3.LUT R7, R7, R20, RZ, 0x3c, !PT ;  /* 0x0000001407070212 */ /* 0x004fe400078e3cff */
[----:B----4-:R-:W-:Y:S02]  /*0840*/  @P0 LOP3.LUT R3, R3, R24, RZ, 0x3c, !PT ;  /* 0x0000001803030212 */ /* 0x010fe400078e3cff */
[----:B---3--:R-:W-:Y:S02]  /*0850*/  @P6 LOP3.LUT R5, R5, R18, RZ, 0x3c, !PT ;  /* 0x0000001205056212 */ /* 0x008fe400078e3cff */
[----:B------:R-:W-:Y:S02]  /*0860*/  @P6 LOP3.LUT R4, R4, R19, RZ, 0x3c, !PT ;  /* 0x0000001304046212 */ /* 0x000fe400078e3cff */
[----:B------:R-:W-:-:S02]  /*0870*/  @P6 LOP3.LUT R2, R2, R21, RZ, 0x3c, !PT ;  /* 0x0000001502026212 */ /* 0x000fc400078e3cff */
[----:B------:R-:W-:Y:S02]  /*0880*/  @P0 LOP3.LUT R5, R5, R22, RZ, 0x3c, !PT ;  /* 0x0000001605050212 */ /* 0x000fe400078e3cff */
[----:B------:R-:W-:Y:S02]  /*0890*/  @P0 LOP3.LUT R4, R4, R25, RZ, 0x3c, !PT ;  /* 0x0000001904040212 */ /* 0x000fe400078e3cff */
[----:B------:R-:W-:Y:S02]  /*08a0*/  @P0 LOP3.LUT R2, R2, R27, RZ, 0x3c, !PT ;  /* 0x0000001b02020212 */ /* 0x000fe400078e3cff */
[----:B------:R-:W-:-:S13]  /*08b0*/  R2P PR, R23.B1, 0x7f ;  /* 0x0000007f17007804 */ /* 0x000fda0000001000 */
[----:B------:R-:W2:Y:S04]  /*08c0*/  @P0 LDG.E R18, desc[UR4][R10.64+0xa0] ;  /* 0x0000a0040a120981 */ /* 0x000ea8000c1e1900 */
[----:B------:R-:W3:Y:S04]  /*08d0*/  @P0 LDG.E R20, desc[UR4][R10.64+0xa8] ;  /* 0x0000a8040a140981 */ /* 0x000ee8000c1e1900 */
[----:B------:R-:W4:Y:S04]  /*08e0*/  @P1 LDG.E R22, desc[UR4][R10.64+0xbc] ;  /* 0x0000bc040a161981 */ /* 0x000f28000c1e1900 */
[----:B------:R-:W4:Y:S04]  /*08f0*/  @P1 LDG.E R24, desc[UR4][R10.64+0xc4] ;  /* 0x0000c4040a181981 */ /* 0x000f28000c1e1900 */
[----:B------:R-:W4:Y:S04]  /*0900*/  @P0 LDG.E R19, desc[UR4][R10.64+0xa4] ;  /* 0x0000a4040a130981 */ /* 0x000f28000c1e1900 */
[----:B------:R-:W4:Y:S04]  /*0910*/  @P0 LDG.E R21, desc[UR4][R10.64+0xac] ;  /* 0x0000ac040a150981 */ /* 0x000f28000c1e1900 */
[----:B------:R-:W4:Y:S04]  /*0920*/  @P1 LDG.E R25, desc[UR4][R10.64+0xb8] ;  /* 0x0000b8040a191981 */ /* 0x000f28000c1e1900 */
[----:B------:R-:W4:Y:S04]  /*0930*/  @P2 LDG.E R26, desc[UR4][R10.64+0xc8] ;  /* 0x0000c8040a1a2981 */ /* 0x000f28000c1e1900 */
[----:B------:R-:W4:Y:S04]  /*0940*/  @P1 LDG.E R27, desc[UR4][R10.64+0xc0] ;  /* 0x0000c0040a1b1981 */ /* 0x000f28000c1e1900 */
[----:B------:R-:W4:Y:S01]  /*0950*/  @P3 LDG.E R28, desc[UR4][R10.64+0xec] ;  /* 0x0000ec040a1c3981 */ /* 0x000f22000c1e1900 */
[----:B--2---:R-:W-:-:S03]  /*0960*/  @P0 LOP3.LUT R7, R7, R18, RZ, 0x3c, !PT ;  /* 0x0000001207070212 */ /* 0x004fc600078e3cff */
[----:B------:R-:W2:Y:S01]  /*0970*/  @P0 LDG.E R18, desc[UR4][R10.64+0xb0] ;  /* 0x0000b0040a120981 */ /* 0x000ea2000c1e1900 */
[----:B---3--:R-:W-:-:S03]  /*0980*/  @P0 LOP3.LUT R5, R5, R20, RZ, 0x3c, !PT ;  /* 0x0000001405050212 */ /* 0x008fc600078e3cff */
[----:B------:R-:W3:Y:S01]  /*0990*/  @P1 LDG.E R20, desc[UR4][R10.64+0xb4] ;  /* 0x0000b4040a141981 */ /* 0x000ee2000c1e1900 */
[----:B----4-:R-:W-:-:S03]  /*09a0*/  @P1 LOP3.LUT R5, R5, R22, RZ, 0x3c, !PT ;  /* 0x0000001605051212 */ /* 0x010fc600078e3cff */
[----:B------:R-:W4:Y:S01]  /*09b0*/  @P2 LDG.E R22, desc[UR4][R10.64+0xd8] ;  /* 0x0000d8040a162981 */ /* 0x000f22000c1e1900 */
[----:B------:R-:W-:-:S03]  /*09c0*/  @P0 LOP3.LUT R4, R4, R19, RZ, 0x3c, !PT ;  /* 0x0000001304040212 */ /* 0x000fc600078e3cff */
[----:B------:R-:W4:Y:S01]  /*09d0*/  @P2 LDG.E R19, desc[UR4][R10.64+0xcc] ;  /* 0x0000cc040a132981 */ /* 0x000f22000c1e1900 */
[----:B------:R-:W-:-:S03]  /*09e0*/  @P0 LOP3.LUT R2, R2, R21, RZ, 0x3c, !PT ;  /* 0x0000001502020212 */ /* 0x000fc600078e3cff */
[----:B------:R-:W4:Y:S01]  /*09f0*/  @P2 LDG.E R21, desc[UR4][R10.64+0xd4] ;  /* 0x0000d4040a152981 */ /* 0x000f22000c1e1900 */
[----:B------:R-:W-:-:S03]  /*0a00*/  @P1 LOP3.LUT R4, R4, R25, RZ, 0x3c, !PT ;  /* 0x0000001904041212 */ /* 0x000fc600078e3cff */
[----:B------:R-:W4:Y:S01]  /*0a10*/  @P3 LDG.E R25, desc[UR4][R10.64+0xe8] ;  /* 0x0000e8040a193981 */ /* 0x000f22000c1e1900 */
[----:B--2---:R-:W-:-:S03]  /*0a20*/  @P0 LOP3.LUT R3, R3, R18, RZ, 0x3c, !PT ;  /* 0x0000001203030212 */ /* 0x004fc600078e3cff */
[----:B------:R-:W2:Y:S01]  /*0a30*/  @P4 LDG.E R18, desc[UR4][R10.64+0xf0] ;  /* 0x0000f0040a124981 */ /* 0x000ea2000c1e1900 */
[----:B------:R-:W-:-:S03]  /*0a40*/  @P1 LOP3.LUT R3, R3, R24, RZ, 0x3c, !PT ;  /* 0x0000001803031212 */ /* 0x000fc600078e3cff */
[----:B------:R-:W2:Y:S01]  /*0a50*/  @P3 LDG.E R24, desc[UR4][R10.64+0xdc] ;  /* 0x0000dc040a183981 */ /* 0x000ea2000c1e1900 */
[----:B---3--:R-:W-:-:S03]  /*0a60*/  @P1 LOP3.LUT R7, R7, R20, RZ, 0x3c, !PT ;  /* 0x0000001407071212 */ /* 0x008fc600078e3cff */
[----:B------:R-:W3:Y:S01]  /*0a70*/  @P2 LDG.E R20, desc[UR4][R10.64+0xd0] ;  /* 0x0000d0040a142981 */ /* 0x000ee2000c1e1900 */
[----:B------:R-:W-:Y:S02]  /*0a80*/  LOP3.LUT P0, RZ, R23, 0x8000, RZ, 0xc0, !PT ;  /* 0x0000800017ff7812 */ /* 0x000fe4000780c0ff */
[----:B------:R-:W-:Y:S01]  /*0a90*/  @P2 LOP3.LUT R7, R7, R26, RZ, 0x3c, !PT ;  /* 0x0000001a07072212 */ /* 0x000fe200078e3cff */
[----:B------:R-:W3:Y:S04]  /*0aa0*/  @P3 LDG.E R23, desc[UR4][R10.64+0xe0] ;  /* 0x0000e0040a173981 */ /* 0x000ee8000c1e1900 */
[----:B------:R-:W3:Y:S01]  /*0ab0*/  @P3 LDG.E R26, desc[UR4][R10.64+0xe4] ;  /* 0x0000e4040a1a3981 */ /* 0x000ee2000c1e1900 */
[----:B------:R-:W-:Y:S02]  /*0ac0*/  @P1 LOP3.LUT R2, R2, R27, RZ, 0x3c, !PT ;  /* 0x0000001b02021212 */ /* 0x000fe400078e3cff */
[----:B----4-:R-:W-:-:S02]  /*0ad0*/  @P2 LOP3.LUT R3, R3, R22, RZ, 0x3c, !PT ;  /* 0x0000001603032212 */ /* 0x010fc400078e3cff */
[----:B------:R-:W4:Y:S01]  /*0ae0*/  @P4 LDG.E R22, desc[UR4][R10.64+0x100] ;  /* 0x000100040a164981 */ /* 0x000f22000c1e1900 */
[----:B------:R-:W-:Y:S02]  /*0af0*/  @P2 LOP3.LUT R4, R4, R19, RZ, 0x3c, !PT ;  /* 0x0000001304042212 */ /* 0x000fe400078e3cff */
[----:B------:R-:W-:Y:S01]  /*0b00*/  @P2 LOP3.LUT R2, R2, R21, RZ, 0x3c, !PT ;  /* 0x0000001502022212 */ /* 0x000fe200078e3cff */
[----:B------:R-:W4:Y:S04]  /*0b10*/  @P4 LDG.E R19, desc[UR4][R10.64+0xf4] ;  /* 0x0000f4040a134981 */ /* 0x000f28000c1e1900 */
[----:B------:R-:W4:Y:S01]  /*0b20*/  @P4 LDG.E R21, desc[UR4][R10.64+0xfc] ;  /* 0x0000fc040a154981 */ /* 0x000f22000c1e1900 */
[----:B------:R-:W-:-:S03]  /*0b30*/  @P3 LOP3.LUT R2, R2, R25, RZ, 0x3c, !PT ;  /* 0x0000001902023212 */ /* 0x000fc600078e3cff */
[----:B------:R-:W4:Y:S01]  /*0b40*/  @P5 LDG.E R25, desc[UR4][R10.64+0x110] ;  /* 0x000110040a195981 */ /* 0x000f22000c1e1900 */
[----:B--2---:R-:W-:-:S03]  /*0b50*/  @P3 LOP3.LUT R7, R7, R24, RZ, 0x3c, !PT ;  /* 0x0000001807073212 */ /* 0x004fc600078e3cff */
[----:B------:R-:W2:Y:S01]  /*0b60*/  @P5 LDG.E R24, desc[UR4][R10.64+0x104] ;  /* 0x000104040a185981 */ /* 0x000ea2000c1e1900 */
[----:B---3--:R-:W-:Y:S02]  /*0b70*/  @P2 LOP3.LUT R5, R5, R20, RZ, 0x3c, !PT ;  /* 0x0000001405052212 */ /* 0x008fe400078e3cff */
[----:B------:R-:W-:Y:S01]  /*0b80*/  @P4 LOP3.LUT R7, R7, R18, RZ, 0x3c, !PT ;  /* 0x0000001207074212 */ /* 0x000fe200078e3cff */
[----:B------:R-:W3:Y:S01]  /*0b90*/  @P4 LDG.E R20, desc[UR4][R10.64+0xf8] ;  /* 0x0000f8040a144981 */ /* 0x000ee2000c1e1900 */
[----:B------:R-:W-:-:S03]  /*0ba0*/  @P3 LOP3.LUT R4, R4, R23, RZ, 0x3c, !PT ;  /* 0x0000001704043212 */ /* 0x000fc600078e3cff */
[----:B------:R-:W3:Y:S01]  /*0bb0*/  @P5 LDG.E R18, desc[UR4][R10.64+0x114] ;  /* 0x000114040a125981 */ /* 0x000ee2000c1e1900 */
[----:B------:R-:W-:-:S03]  /*0bc0*/  @P3 LOP3.LUT R5, R5, R26, RZ, 0x3c, !PT ;  /* 0x0000001a05053212 */ /* 0x000fc600078e3cff */
[----:B------:R-:W3:Y:S04]  /*0bd0*/  @P5 LDG.E R23, desc[UR4][R10.64+0x108] ;  /* 0x000108040a175981 */ /* 0x000ee8000c1e1900 */
[----:B------:R-:W3:Y:S01]  /*0be0*/  @P5 LDG.E R26, desc[UR4][R10.64+0x10c] ;  /* 0x00010c040a1a5981 */ /* 0x000ee2000c1e1900 */
[----:B------:R-:W-:Y:S02]  /*0bf0*/  @P3 LOP3.LUT R3, R3, R28, RZ, 0x3c, !PT ;  /* 0x0000001c03033212 */ /* 0x000fe400078e3cff */
[----:B----4-:R-:W-:Y:S01]  /*0c00*/  @P4 LOP3.LUT R4, R4, R19, RZ, 0x3c, !PT ;  /* 0x0000001304044212 */ /* 0x010fe200078e3cff */
[----:B------:R-:W4:Y:S01]  /*0c10*/  @P0 LDG.E R28, desc[UR4][R10.64+0x13c] ;  /* 0x00013c040a1c0981 */ /* 0x000f22000c1e1900 */
[----:B------:R-:W-:Y:S02]  /*0c20*/  @P4 LOP3.LUT R3, R3, R22, RZ, 0x3c, !PT ;  /* 0x0000001603034212 */ /* 0x000fe400078e3cff */
[----:B------:R-:W-:Y:S01]  /*0c30*/  @P4 LOP3.LUT R2, R2, R21, RZ, 0x3c, !PT ;  /* 0x0000001502024212 */ /* 0x000fe200078e3cff */
[----:B------:R-:W4:Y:S04]  /*0c40*/  @P6 LDG.E R19, desc[UR4][R10.64+0x11c] ;  /* 0x00011c040a136981 */ /* 0x000f28000c1e1900 */
[----:B------:R-:W4:Y:S01]  /*0c50*/  @P6 LDG.E R22, desc[UR4][R10.64+0x120] ;  /* 0x000120040a166981 */ /* 0x000f22000c1e1900 */
[----:B------:R-:W-:-:S03]  /*0c60*/  @P5 LOP3.LUT R2, R2, R25, RZ, 0x3c, !PT ;  /* 0x0000001902025212 */ /* 0x000fc600078e3cff */
[----:B------:R-:W4:Y:S04]  /*0c70*/  @P6 LDG.E R21, desc[UR4][R10.64+0x124] ;  /* 0x000124040a156981 */ /* 0x000f28000c1e1900 */
[----:B------:R-:W4:Y:S01]  /*0c80*/  @P0 LDG.E R25, desc[UR4][R10.64+0x138] ;  /* 0x000138040a190981 */ /* 0x000f22000c1e1900 */
[----:B--2---:R-:W-:-:S03]  /*0c90*/  @P5 LOP3.LUT R7, R7, R24, RZ, 0x3c, !PT ;  /* 0x0000001807075212 */ /* 0x004fc600078e3cff */
[----:B------:R-:W2:Y:S01]  /*0ca0*/  @P0 LDG.E R24, desc[UR4][R10.64+0x12c] ;  /* 0x00012c040a180981 */ /* 0x000ea2000c1e1900 */
[----:B---3--:R-:W-:-:S03]  /*0cb0*/  @P4 LOP3.LUT R5, R5, R20, RZ, 0x3c, !PT ;  /* 0x0000001405054212 */ /* 0x008fc600078e3cff */
[----:B------:R-:W3:Y:S01]  /*0cc0*/  @P6 LDG.E R20, desc[UR4][R10.64+0x118] ;  /* 0x000118040a146981 */ /* 0x000ee2000c1e1900 */
[----:B------:R-:W-:-:S03]  /*0cd0*/  @P5 LOP3.LUT R3, R3, R18, RZ, 0x3c, !PT ;  /* 0x0000001203035212 */ /* 0x000fc600078e3cff */
[----:B------:R-:W2:Y:S01]  /*0ce0*/  @P6 LDG.E R18, desc[UR4][R10.64+0x128] ;  /* 0x000128040a126981 */ /* 0x000ea2000c1e1900 */
[----:B------:R-:W-:-:S03]  /*0cf0*/  @P5 LOP3.LUT R4, R4, R23, RZ, 0x3c, !PT ;  /* 0x0000001704045212 */ /* 0x000fc600078e3cff */
[----:B------:R-:W2:Y:S01]  /*0d00*/  @P0 LDG.E R23, desc[UR4][R10.64+0x130] ;  /* 0x000130040a170981 */ /* 0x000ea2000c1e1900 */
[----:B------:R-:W-:-:S03]  /*0d10*/  @P5 LOP3.LUT R5, R5, R26, RZ, 0x3c, !PT ;  /* 0x0000001a05055212 */ /* 0x000fc600078e3cff */
[----:B------:R-:W2:Y:S01]  /*0d20*/  @P0 LDG.E R26, desc[UR4][R10.64+0x134] ;  /* 0x000134040a1a0981 */ /* 0x000ea2000c1e1900 */
[----:B------:R-:W-:-:S05]  /*0d30*/  VIADD R17, R17, 0x10 ;  /* 0x0000001011117836 */ /* 0x000fca0000000000 */
[----:B------:R-:W-:Y:S02]  /*0d40*/  ISETP.NE.AND P1, PT, R17, 0x20, PT ;  /* 0x000000201100780c */ /* 0x000fe40003f25270 */
[----:B----4-:R-:W-:Y:S02]  /*0d50*/  @P6 LOP3.LUT R4, R4, R19, RZ, 0x3c, !PT ;  /* 0x0000001304046212 */ /* 0x010fe400078e3cff */
[----:B------:R-:W-:Y:S02]  /*0d60*/  @P6 LOP3.LUT R5, R5, R22, RZ, 0x3c, !PT ;  /* 0x0000001605056212 */ /* 0x000fe400078e3cff */
[----:B------:R-:W-:-:S04]  /*0d70*/  @P6 LOP3.LUT R2, R2, R21, RZ, 0x3c, !PT ;  /* 0x0000001502026212 */ /* 0x000fc800078e3cff */
[----:B------:R-:W-:Y:S02]  /*0d80*/  @P0 LOP3.LUT R2, R2, R25, RZ, 0x3c, !PT ;  /* 0x0000001902020212 */ /* 0x000fe400078e3cff */
[----:B---3--:R-:W-:Y:S02]  /*0d90*/  @P6 LOP3.LUT R7, R7, R20, RZ, 0x3c, !PT ;  /* 0x0000001407076212 */ /* 0x008fe400078e3cff */
[----:B--2---:R-:W-:Y:S02]  /*0da0*/  @P6 LOP3.LUT R3, R3, R18, RZ, 0x3c, !PT ;  /* 0x0000001203036212 */ /* 0x004fe400078e3cff */
[----:B------:R-:W-:Y:S02]  /*0db0*/  @P0 LOP3.LUT R7, R7, R24, RZ, 0x3c, !PT ;  /* 0x0000001807070212 */ /* 0x000fe400078e3cff */
[----:B------:R-:W-:Y:S02]  /*0dc0*/  @P0 LOP3.LUT R4, R4, R23, RZ, 0x3c, !PT ;  /* 0x0000001704040212 */ /* 0x000fe400078e3cff */
[----:B------:R-:W-:-:S02]  /*0dd0*/  @P0 LOP3.LUT R3, R3, R28, RZ, 0x3c, !PT ;  /* 0x0000001c03030212 */ /* 0x000fc400078e3cff */
[----:B------:R-:W-:Y:S01]  /*0de0*/  @P0 LOP3.LUT R5, R5, R26, RZ, 0x3c, !PT ;  /* 0x0000001a05050212 */ /* 0x000fe200078e3cff */
[----:B------:R-:W-:Y:S06]  /*0df0*/  @P1 BRA `(.L_x_23) ;  /* 0xfffffff400481947 */ /* 0x000fec000383ffff */
[----:B------:R-:W-:-:S05]  /*0e00*/  VIADD R15, R15, 0x1 ;  /* 0x000000010f0f7836 */ /* 0x000fca0000000000 */
[----:B------:R-:W-:-:S13]  /*0e10*/  ISETP.NE.AND P0, PT, R15, 0x5, PT ;  /* 0x000000050f00780c */ /* 0x000fda0003f05270 */
[----:B------:R-:W-:Y:S05]  /*0e20*/  @P0 BRA `(.L_x_24) ;  /* 0xfffffff400280947 */ /* 0x000fea000383ffff */
[----:B------:R-:W0:Y:S01]  /*0e30*/  LDC.64 R10, c[0x0][0x388] ;  /* 0x0000e200ff0a7b82 */ /* 0x000e220000000a00 */
[----:B------:R-:W-:Y:S01]  /*0e40*/  VIADD R14, R14, 0x1 ;  /* 0x000000010e0e7836 */ /* 0x000fe20000000000 */
[----:B------:R-:W-:-:S04]  /*0e50*/  LOP3.LUT R15, R13, 0x3, RZ, 0xc0, !PT ;  /* 0x000000030d0f7812 */ /* 0x000fc800078ec0ff */
[----:B------:R-:W-:Y:S01]  /*0e60*/  ISETP.GE.U32.AND P0, PT, R14, R15, PT ;  /* 0x0000000f0e00720c */ /* 0x000fe20003f06070 */
[----:B0-----:R-:W-:-:S05]  /*0e70*/  IMAD.WIDE R10, R0, 0x30, R10 ;  /* 0x00000030000a7825 */ /* 0x001fca00078e020a */
[----:B------:R0:W-:Y:S04]  /*0e80*/  STG.E desc[UR4][R10.64+0x4], R7 ;  /* 0x000004070a007986 */ /* 0x0001e8000c101904 */
[----:B------:R0:W-:Y:S04]  /*0e90*/  STG.E.64 desc[UR4][R10.64+0x8], R4 ;  /* 0x000008040a007986 */ /* 0x0001e8000c101b04 */
[----:B------:R0:W-:Y:S01]  /*0ea0*/  STG.E.64 desc[UR4][R10.64+0x10], R2 ;  /* 0x000010020a007986 */ /* 0x0001e2000c101b04 */
[----:B------:R-:W-:Y:S05]  /*0eb0*/  @!P0 BRA `(.L_x_25) ;  /* 0xfffffff000f48947 */ /* 0x000fea000383ffff */
.L_x_22:
[----:B------:R-:W-:Y:S05]  /*0ec0*/  BSYNC.RECONVERGENT B1 ;  /* 0x0000000000017941 */ /* 0x000fea0003800200 */
.L_x_21:
[C---:B------:R-:W-:Y:S01]  /*0ed0*/  ISETP.GT.U32.AND P0, PT, R13.reuse, 0x3, PT ;  /* 0x000000030d00780c */ /* 0x040fe20003f04070 */
[----:B------:R-:W-:Y:S01]  /*0ee0*/  VIADD R12, R12, 0x1 ;  /* 0x000000010c0c7836 */ /* 0x000fe20000000000 */
[--C-:B------:R-:W-:Y:S02]  /*0ef0*/  SHF.R.U64 R13, R13, 0x2, R6.reuse ;  /* 0x000000020d0d7819 */ /* 0x100fe40000001206 */
[----:B------:R-:W-:Y:S02]  /*0f00*/  ISETP.GT.U32.AND.EX P0, PT, R6, RZ, PT, P0 ;  /* 0x000000ff0600720c */ /* 0x000fe40003f04100 */
[----:B------:R-:W-:-:S11]  /*0f10*/  SHF.R.U32.HI R6, RZ, 0x2, R6 ;  /* 0x00000002ff067819 */ /* 0x000fd60000011606 */
[----:B------:R-:W-:Y:S05]  /*0f20*/  @P0 BRA `(.L_x_26) ;  /* 0xfffffff000b80947 */ /* 0x000fea000383ffff */
.L_x_20:
[----:B------:R-:W-:Y:S05]  /*0f30*/  BSYNC.RECONVERGENT B0 ;  /* 0x0000000000007941 */ /* 0x000fea0003800200 */
.L_x_19:
[----:B0-----:R-:W0:Y:S01]  /*0f40*/  LDC R10, c[0x0][0x390] ;  /* 0x0000e400ff0a7b82 */ /* 0x001e220000000800 */
[----:B------:R-:W-:Y:S01]  /*0f50*/  SHF.R.U32.HI R6, RZ, 0x2, R7 ;  /* 0x00000002ff067819 */ /* 0x000fe20000011607 */
[----:B------:R-:W1:Y:S01]  /*0f60*/  LDCU.64 UR6, c[0x0][0x380] ;  /* 0x00007000ff0677ac */ /* 0x000e620008000a00 */
[----:B------:R-:W-:Y:S02]  /*0f70*/  IMAD.MOV.U32 R12, RZ, RZ, R5 ;  /* 0x000000ffff0c7224 */ /* 0x000fe400078e0005 */
[----:B------:R-:W-:Y:S01]  /*0f80*/  LOP3.LUT R6, R6, R7, RZ, 0x3c, !PT ;  /* 0x0000000706067212 */ /* 0x000fe200078e3cff */
[----:B------:R-:W-:Y:S02]  /*0f90*/  IMAD.SHL.U32 R7, R3, 0x10, RZ ;  /* 0x0000001003077824 */ /* 0x000fe400078e00ff */
[----:B------:R-:W2:Y:S01]  /*0fa0*/  LDC.64 R8, c[0x0][0x388] ;  /* 0x0000e200ff087b82 */ /* 0x000ea20000000a00 */
[----:B------:R-:W-:Y:S02]  /*0fb0*/  IMAD.MOV.U32 R13, RZ, RZ, R2 ;  /* 0x000000ffff0d7224 */ /* 0x000fe400078e0002 */
[----:B------:R-:W-:Y:S01]  /*0fc0*/  IMAD.MOV.U32 R14, RZ, RZ, R3 ;  /* 0x000000ffff0e7224 */ /* 0x000fe200078e0003 */
[----:B-1----:R-:W-:-:S02]  /*0fd0*/  LEA R2, P0, R0, UR6, 0x2 ;  /* 0x0000000600027c11 */ /* 0x002fc4000f8010ff */
[----:B0-----:R-:W-:Y:S01]  /*0fe0*/  LOP3.LUT R11, R10, 0xaad26b49, RZ, 0x3c, !PT ;  /* 0xaad26b490a0b7812 */ /* 0x001fe200078e3cff */
[----:B------:R-:W-:-:S04]  /*0ff0*/  IMAD.SHL.U32 R10, R6, 0x2, RZ ;  /* 0x00000002060a7824 */ /* 0x000fc800078e00ff */
[----:B------:R-:W-:Y:S01]  /*1000*/  IMAD R11, R11, 0x4182bed5, RZ ;  /* 0x4182bed50b0b7824 */ /* 0x000fe200078e02ff */
[----:B------:R-:W-:Y:S02]  /*1010*/  LOP3.LUT R10, R6, R10, R7, 0x96, !PT ;  /* 0x0000000a060a7212 */ /* 0x000fe400078e9607 */
[----:B------:R-:W-:Y:S01]  /*1020*/  SHF.R.S32.HI R7, RZ, 0x1f, R0 ;  /* 0x0000001fff077819 */ /* 0x000fe20000011400 */
[----:B------:R-:W-:Y:S01]  /*1030*/  VIADD R6, R11, 0xd9fc63dd ;  /* 0xd9fc63dd0b067836 */ /* 0x000fe20000000000 */
[----:B------:R-:W-:Y:S01]  /*1040*/  LOP3.LUT R15, R10, R3, RZ, 0x3c, !PT ;  /* 0x000000030a0f7212 */ /* 0x000fe200078e3cff */
[----:B------:R-:W-:Y:S01]  /*1050*/  IMAD.MOV.U32 R10, RZ, RZ, 0x2f800000 ;  /* 0x2f800000ff0a7424 */ /* 0x000fe200078e00ff */
[C---:B------:R-:W-:Y:S01]  /*1060*/  LEA.HI.X R3, R0.reuse, UR7, R7, 0x2, P0 ;  /* 0x0000000700037c11 */ /* 0x040fe200080f1407 */
[----:B--2---:R-:W-:-:S04]  /*1070*/  IMAD.WIDE R8, R0, 0x30, R8 ;  /* 0x0000003000087825 */ /* 0x004fc800078e0208 */
[----:B------:R-:W-:Y:S01]  /*1080*/  IMAD.IADD R5, R15, 0x1, R6 ;  /* 0x000000010f057824 */ /* 0x000fe200078e0206 */
[----:B------:R-:W-:Y:S01]  /*1090*/  STG.E.64 desc[UR4][R8.64+0x8], R12 ;  /* 0x0000080c08007986 */ /* 0x000fe2000c101b04 */
[----:B------:R-:W-:-:S03]  /*10a0*/  IMAD.MOV.U32 R7, RZ, RZ, R4 ;  /* 0x000000ffff077224 */ /* 0x000fc600078e0004 */
[----:B------:R-:W-:Y:S01]  /*10b0*/  I2FP.F32.U32 R5, R5 ;  /* 0x0000000500057245 */ /* 0x000fe20000201000 */
[----:B------:R-:W-:Y:S04]  /*10c0*/  STG.E.64 desc[UR4][R8.64+0x10], R14 ;  /* 0x0000100e08007986 */ /* 0x000fe8000c101b04 */
[----:B------:R-:W-:Y:S01]  /*10d0*/  FFMA R5, R5, R10, 1.1641532182693481445e-10 ;  /* 0x2f00000005057423 */ /* 0x000fe2000000000a */
[----:B------:R-:W-:Y:S04]  /*10e0*/  STG.E.64 desc[UR4][R8.64+0x18], RZ ;  /* 0x000018ff08007986 */ /* 0x000fe8000c101b04 */
[----:B------:R-:W-:Y:S04]  /*10f0*/  STG.E desc[UR4][R8.64+0x20], RZ ;  /* 0x000020ff08007986 */ /* 0x000fe8000c101904 */
[----:B------:R-:W-:Y:S04]  /*1100*/  STG.E.64 desc[UR4][R8.64+0x28], RZ ;  /* 0x000028ff08007986 */ /* 0x000fe8000c101b04 */
[----:B------:R-:W-:Y:S04]  /*1110*/  STG.E.64 desc[UR4][R8.64], R6 ;  /* 0x0000000608007986 */ /* 0x000fe8000c101b04 */
[----:B------:R-:W-:Y:S01]  /*1120*/  STG.E desc[UR4][R2.64], R5 ;  /* 0x0000000502007986 */ /* 0x000fe2000c101904 */
[----:B------:R-:W-:Y:S05]  /*1130*/  EXIT ;  /* 0x000000000000794d */ /* 0x000fea0003800000 */
.L_x_27:
        /* <DEDUP_REMOVED lines=12> */
.L_x_29:


//--------------------- .nv.global.init           --------------------------
	.section	.nv.global.init,"aw",@progbits
	.align	4
.nv.global.init:
	.type		mrg32k3aM1SubSeq,@object
	.size		mrg32k3aM1SubSeq,(mrg32k3aM2SubSeq - mrg32k3aM1SubSeq)
mrg32k3aM1SubSeq:
        /*0000*/ 	.byte	0x0b, 0xcc, 0xee, 0x04, 0x73, 0x29, 0x8b, 0x6f, 0xf6, 0x53, 0x03, 0xf6, 0x23, 0xf6, 0xea, 0xda
        /* <DEDUP_REMOVED lines=125> */
	.type		mrg32k3aM2SubSeq,@object
	.size		mrg32k3aM2SubSeq,(mrg32k3aM1 - mrg32k3aM2SubSeq)
mrg32k3aM2SubSeq:
        /* <DEDUP_REMOVED lines=126> */
	.type		mrg32k3aM1,@object
	.size		mrg32k3aM1,(mrg32k3aM1Seq - mrg32k3aM1)
mrg32k3aM1:
        /* <DEDUP_REMOVED lines=144> */
	.type		mrg32k3aM1Seq,@object
	.size		mrg32k3aM1Seq,(mrg32k3aM2 - mrg32k3aM1Seq)
mrg32k3aM1Seq:
        /* <DEDUP_REMOVED lines=144> */
	.type		mrg32k3aM2,@object
	.size		mrg32k3aM2,(mrg32k3aM2Seq - mrg32k3aM2)
mrg32k3aM2:
        /* <DEDUP_REMOVED lines=144> */
	.type		mrg32k3aM2Seq,@object
	.size		mrg32k3aM2Seq,(precalc_xorwow_matrix - mrg32k3aM2Seq)
mrg32k3aM2Seq:
        /* <DEDUP_REMOVED lines=144> */
	.type		precalc_xorwow_matrix,@object
	.size		precalc_xorwow_matrix,(precalc_xorwow_offset_matrix - precalc_xorwow_matrix)
precalc_xorwow_matrix:
        /* <DEDUP_REMOVED lines=6400> */
	.type		precalc_xorwow_offset_matrix,@object
	.size		precalc_xorwow_offset_matrix,(.L_1 - precalc_xorwow_offset_matrix)
precalc_xorwow_offset_matrix:
        /* <DEDUP_REMOVED lines=6400> */
.L_1:


//--------------------- .nv.shared.reserved.0     --------------------------
	.section	.nv.shared.reserved.0,"aw",@nobits
	.weak		__nv_reservedSMEM_offset_0_alias
	.size		__nv_reservedSMEM_offset_0_alias, 0, 64
	.other		__nv_reservedSMEM_offset_0_alias,@"STO_CUDA_RESERVED_SHARED STV_DEFAULT"
__nv_reservedSMEM_offset_0_alias:
	.zero		0
	.zero		64


//--------------------- .nv.global                --------------------------
	.section	.nv.global,"aw",@nobits
	.align	4
.nv.global:
	.type		diff,@object
	.size		diff,(.L_9 - diff)
diff:
	.zero		4
.L_9:


//--------------------- .nv.constant0._Z6solve1PfS_S_ii --------------------------
	.section	.nv.constant0._Z6solve1PfS_S_ii,"a",@progbits
	.sectionflags	@""
	.align	4
.nv.constant0._Z6solve1PfS_S_ii:
	.zero		928


//--------------------- .nv.constant0._Z11init_kernelPfP17curandStateXORWOWji --------------------------
	.section	.nv.constant0._Z11init_kernelPfP17curandStateXORWOWji,"a",@progbits
	.sectionflags	@""
	.align	4
.nv.constant0._Z11init_kernelPfP17curandStateXORWOWji:
	.zero		920


//--------------------- SYMBOLS --------------------------

	.type		.nv.reservedSmem.offset0,@object
	.size		.nv.reservedSmem.offset0,0x4
